	.target	sm_90a

	.elftype	@"ET_EXEC"


//--------------------- .note.nv.tkinfo           --------------------------
	.section	.note.nv.tkinfo,"",@"SHT_NOTE"
	.sectionflags	@"SHF_NOTE_NV_TKINFO"
	.tkinfo
        /*0018*/ 	.word	0x00000002
        /*0030*/ 	.string	""
        /*0030*/ 	.string	"ptxas"
        /*0030*/ 	.string	"Cuda compilation tools, release 13.0, V13.0.88"
        /*0030*/ 	.string	"Build cuda_13.0.r13.0/compiler.36424714_0"
        /*0030*/ 	.string	"-arch sm_90a -m 64 "



//--------------------- .note.nv.cuinfo           --------------------------
	.section	.note.nv.cuinfo,"",@"SHT_NOTE"
	.sectionflags	@"SHF_NOTE_NV_CUINFO"
        /*0018*/ 	.short	0x0002
        /*001a*/ 	.short	0x005a
        /*001c*/ 	.short	0x0082
	.zero		2


//--------------------- .nv.info                  --------------------------
	.section	.nv.info,"",@"SHT_CUDA_INFO"
	.align	4


	//----- nvinfo : EIATTR_REGCOUNT
	.align		4
        /*0000*/ 	.byte	0x04, 0x2f
        /*0002*/ 	.short	(.L_15 - .L_14)
	.align		4
.L_14:
        /*0004*/ 	.word	index@(_ZN7cutlass13device_kernelINS_4gemm6kernel13GemmUniversalIN4cute5tupleIJiiiiEEENS1_10collective13CollectiveMmaINS1_34MainloopSm90TmaGmmaWarpSpecializedILi8ENS5_IJNS4_1CILi2EEENSA_ILi1EEESC_EEENS1_35KernelTmaWarpSpecializedCooperativeEEENS5_IJNSA_ILi192EEENSA_ILi16EEENSA_ILi64EEEEEENS_10bfloat16_tENS5_IJlSC_lEEESK_SL_NS4_8TiledMMAINS4_8MMA_AtomIJNS4_4SM904GMMA27MMA_64x16x16_F32BF16BF16_SSILNSP_5MajorE0ELSR_0ELNSP_7ScaleInE1ELSS_1EEEEEENS4_6LayoutISD_NS5_IJSC_NSA_ILi0EEESW_EEEEENS5_IJNS4_10UnderscoreESZ_SZ_EEEEENS4_13SM90_TMA_LOADENS4_14ComposedLayoutINS4_7SwizzleILi3ELi4ELi3EEENS4_18smem_ptr_flag_bitsILi16EEENSV_INS5_IJNSA_ILi8EEESI_EEENS5_IJSI_SC_EEEEEEEvNS4_8identityENS4_23SM90_TMA_LOAD_MULTICASTES1C_vS1D_EENS_8epilogue10collective6detail29Sm90TmaWarpSpecializedAdapterINS1H_15DefaultEpilogueISK_SL_SL_NS1G_6thread17LinearCombinationISK_Li1EffLNS1L_9ScaleType4KindE0ELNS_15FloatRoundStyleE2ESK_EENS1_15EpilogueDefaultEEEEEvvEEEEvNT_6ParamsE)
        /*0008*/ 	.word	0x000000a8


	//----- nvinfo : EIATTR_FRAME_SIZE
	.align		4
.L_15:
        /*000c*/ 	.byte	0x04, 0x11
        /*000e*/ 	.short	(.L_17 - .L_16)
	.align		4
.L_16:
        /*0010*/ 	.word	index@(_ZN7cutlass13device_kernelINS_4gemm6kernel13GemmUniversalIN4cute5tupleIJiiiiEEENS1_10collective13CollectiveMmaINS1_34MainloopSm90TmaGmmaWarpSpecializedILi8ENS5_IJNS4_1CILi2EEENSA_ILi1EEESC_EEENS1_35KernelTmaWarpSpecializedCooperativeEEENS5_IJNSA_ILi192EEENSA_ILi16EEENSA_ILi64EEEEEENS_10bfloat16_tENS5_IJlSC_lEEESK_SL_NS4_8TiledMMAINS4_8MMA_AtomIJNS4_4SM904GMMA27MMA_64x16x16_F32BF16BF16_SSILNSP_5MajorE0ELSR_0ELNSP_7ScaleInE1ELSS_1EEEEEENS4_6LayoutISD_NS5_IJSC_NSA_ILi0EEESW_EEEEENS5_IJNS4_10UnderscoreESZ_SZ_EEEEENS4_13SM90_TMA_LOADENS4_14ComposedLayoutINS4_7SwizzleILi3ELi4ELi3EEENS4_18smem_ptr_flag_bitsILi16EEENSV_INS5_IJNSA_ILi8EEESI_EEENS5_IJSI_SC_EEEEEEEvNS4_8identityENS4_23SM90_TMA_LOAD_MULTICASTES1C_vS1D_EENS_8epilogue10collective6detail29Sm90TmaWarpSpecializedAdapterINS1H_15DefaultEpilogueISK_SL_SL_NS1G_6thread17LinearCombinationISK_Li1EffLNS1L_9ScaleType4KindE0ELNS_15FloatRoundStyleE2ESK_EENS1_15EpilogueDefaultEEEEEvvEEEEvNT_6ParamsE)
        /*0014*/ 	.word	0x00000000


	//----- nvinfo : EIATTR_MIN_STACK_SIZE
	.align		4
.L_17:
        /*0018*/ 	.byte	0x04, 0x12
        /*001a*/ 	.short	(.L_19 - .L_18)
	.align		4
.L_18:
        /*001c*/ 	.word	index@(_ZN7cutlass13device_kernelINS_4gemm6kernel13GemmUniversalIN4cute5tupleIJiiiiEEENS1_10collective13CollectiveMmaINS1_34MainloopSm90TmaGmmaWarpSpecializedILi8ENS5_IJNS4_1CILi2EEENSA_ILi1EEESC_EEENS1_35KernelTmaWarpSpecializedCooperativeEEENS5_IJNSA_ILi192EEENSA_ILi16EEENSA_ILi64EEEEEENS_10bfloat16_tENS5_IJlSC_lEEESK_SL_NS4_8TiledMMAINS4_8MMA_AtomIJNS4_4SM904GMMA27MMA_64x16x16_F32BF16BF16_SSILNSP_5MajorE0ELSR_0ELNSP_7ScaleInE1ELSS_1EEEEEENS4_6LayoutISD_NS5_IJSC_NSA_ILi0EEESW_EEEEENS5_IJNS4_10UnderscoreESZ_SZ_EEEEENS4_13SM90_TMA_LOADENS4_14ComposedLayoutINS4_7SwizzleILi3ELi4ELi3EEENS4_18smem_ptr_flag_bitsILi16EEENSV_INS5_IJNSA_ILi8EEESI_EEENS5_IJSI_SC_EEEEEEEvNS4_8identityENS4_23SM90_TMA_LOAD_MULTICASTES1C_vS1D_EENS_8epilogue10collective6detail29Sm90TmaWarpSpecializedAdapterINS1H_15DefaultEpilogueISK_SL_SL_NS1G_6thread17LinearCombinationISK_Li1EffLNS1L_9ScaleType4KindE0ELNS_15FloatRoundStyleE2ESK_EENS1_15EpilogueDefaultEEEEEvvEEEEvNT_6ParamsE)
        /*0020*/ 	.word	0x00000000
.L_19:


//--------------------- .nv.compat                --------------------------
	.section	.nv.compat,"",@"SHT_CUDA_COMPAT_INFO"
	.align	4
        /*0000*/ 	.byte	0x02, 0x09, 0x01, 0x00, 0x02, 0x02, 0x04, 0x00, 0x02, 0x05, 0x05, 0x00, 0x03, 0x07, 0x01, 0x01
        /*0010*/ 	.byte	0x02, 0x03, 0x01, 0x00, 0x02, 0x06, 0x01, 0x00, 0x04, 0x0b, 0x08, 0x00, 0x00, 0x00, 0x00, 0x00
        /*0020*/ 	.byte	0x00, 0x00, 0x00, 0x00


//--------------------- .nv.info._ZN7cutlass13device_kernelINS_4gemm6kernel13GemmUniversalIN4cute5tupleIJiiiiEEENS1_10collective13CollectiveMmaINS1_34MainloopSm90TmaGmmaWarpSpecializedILi8ENS5_IJNS4_1CILi2EEENSA_ILi1EEESC_EEENS1_35KernelTmaWarpSpecializedCooperativeEEENS5_IJNSA_ILi192EEENSA_ILi16EEENSA_ILi64EEEEEENS_10bfloat16_tENS5_IJlSC_lEEESK_SL_NS4_8TiledMMAINS4_8MMA_AtomIJNS4_4SM904GMMA27MMA_64x16x16_F32BF16BF16_SSILNSP_5MajorE0ELSR_0ELNSP_7ScaleInE1ELSS_1EEEEEENS4_6LayoutISD_NS5_IJSC_NSA_ILi0EEESW_EEEEENS5_IJNS4_10UnderscoreESZ_SZ_EEEEENS4_13SM90_TMA_LOADENS4_14ComposedLayoutINS4_7SwizzleILi3ELi4ELi3EEENS4_18smem_ptr_flag_bitsILi16EEENSV_INS5_IJNSA_ILi8EEESI_EEENS5_IJSI_SC_EEEEEEEvNS4_8identityENS4_23SM90_TMA_LOAD_MULTICASTES1C_vS1D_EENS_8epilogue10collective6detail29Sm90TmaWarpSpecializedAdapterINS1H_15DefaultEpilogueISK_SL_SL_NS1G_6thread17LinearCombinationISK_Li1EffLNS1L_9ScaleType4KindE0ELNS_15FloatRoundStyleE2ESK_EENS1_15EpilogueDefaultEEEEEvvEEEEvNT_6ParamsE --------------------------
	.section	.nv.info._ZN7cutlass13device_kernelINS_4gemm6kernel13GemmUniversalIN4cute5tupleIJiiiiEEENS1_10collective13CollectiveMmaINS1_34MainloopSm90TmaGmmaWarpSpecializedILi8ENS5_IJNS4_1CILi2EEENSA_ILi1EEESC_EEENS1_35KernelTmaWarpSpecializedCooperativeEEENS5_IJNSA_ILi192EEENSA_ILi16EEENSA_ILi64EEEEEENS_10bfloat16_tENS5_IJlSC_lEEESK_SL_NS4_8TiledMMAINS4_8MMA_AtomIJNS4_4SM904GMMA27MMA_64x16x16_F32BF16BF16_SSILNSP_5MajorE0ELSR_0ELNSP_7ScaleInE1ELSS_1EEEEEENS4_6LayoutISD_NS5_IJSC_NSA_ILi0EEESW_EEEEENS5_IJNS4_10UnderscoreESZ_SZ_EEEEENS4_13SM90_TMA_LOADENS4_14ComposedLayoutINS4_7SwizzleILi3ELi4ELi3EEENS4_18smem_ptr_flag_bitsILi16EEENSV_INS5_IJNSA_ILi8EEESI_EEENS5_IJSI_SC_EEEEEEEvNS4_8identityENS4_23SM90_TMA_LOAD_MULTICASTES1C_vS1D_EENS_8epilogue10collective6detail29Sm90TmaWarpSpecializedAdapterINS1H_15DefaultEpilogueISK_SL_SL_NS1G_6thread17LinearCombinationISK_Li1EffLNS1L_9ScaleType4KindE0ELNS_15FloatRoundStyleE2ESK_EENS1_15EpilogueDefaultEEEEEvvEEEEvNT_6ParamsE,"",@"SHT_CUDA_INFO"
	.sectionflags	@""
	.align	4


	//----- nvinfo : EIATTR_CUDA_API_VERSION
	.align		4
        /*0000*/ 	.byte	0x04, 0x37
        /*0002*/ 	.short	(.L_21 - .L_20)
.L_20:
        /*0004*/ 	.word	0x00000082


	//----- nvinfo : EIATTR_KPARAM_INFO
	.align		4
.L_21:
        /*0008*/ 	.byte	0x04, 0x17
        /*000a*/ 	.short	(.L_23 - .L_22)
.L_22:
        /*000c*/ 	.word	0x00000000
        /*0010*/ 	.short	0x0000
        /*0012*/ 	.short	0x0070
        /*0014*/ 	.byte	0x00, 0xf0, 0x01, 0x10


	//----- nvinfo : EIATTR_SPARSE_MMA_MASK
	.align		4
.L_23:
        /*0018*/ 	.byte	0x03, 0x50
        /*001a*/ 	.short	0x0000


	//----- nvinfo : EIATTR_MAXREG_COUNT
	.align		4
        /*001c*/ 	.byte	0x03, 0x1b
        /*001e*/ 	.short	0x00a8


	//----- nvinfo : EIATTR_NUM_BARRIERS
	.align		4
        /*0020*/ 	.byte	0x02, 0x4c
        /*0022*/ 	.byte	0x01
	.zero		1


	//----- nvinfo : EIATTR_EXTERNS
	.align		4
        /*0024*/ 	.byte	0x04, 0x0f
        /*0026*/ 	.short	(.L_25 - .L_24)


	//   ....[0]....
	.align		4
.L_24:
        /*0028*/ 	.word	index@(__assertfail)


	//----- nvinfo : EIATTR_MERCURY_ISA_VERSION
	.align		4
.L_25:
        /*002c*/ 	.byte	0x03, 0x5f
        /*002e*/ 	.short	0x0101


	//----- nvinfo : EIATTR_INT_WARP_WIDE_INSTR_OFFSETS
	.align		4
        /*0030*/ 	.byte	0x04, 0x31
        /*0032*/ 	.short	(.L_27 - .L_26)


	//   ....[0]....
.L_26:
        /*0034*/ 	.word	0x00000530


	//   ....[1]....
        /*0038*/ 	.word	0x00000560


	//   ....[2]....
        /*003c*/ 	.word	0x00000720


	//   ....[3]....
        /*0040*/ 	.word	0x000020a0


	//----- nvinfo : EIATTR_COOP_GROUP_MASK_REGIDS
	.align		4
.L_27:
        /*0044*/ 	.byte	0x04, 0x29
        /*0046*/ 	.short	(.L_29 - .L_28)


	//   ....[0]....
.L_28:
        /*0048*/ 	.word	0xffffffff


	//   ....[1]....
        /*004c*/ 	.word	0xffffffff


	//   ....[2]....
        /*0050*/ 	.word	0xffffffff


	//   ....[3]....
        /*0054*/ 	.word	0xffffffff


	//   ....[4]....
        /*0058*/ 	.word	0xffffffff


	//   ....[5]....
        /*005c*/ 	.word	0xffffffff


	//----- nvinfo : EIATTR_COOP_GROUP_INSTR_OFFSETS
	.align		4
.L_29:
        /*0060*/ 	.byte	0x04, 0x28
        /*0062*/ 	.short	(.L_31 - .L_30)


	//   ....[0]....
.L_30:
        /*0064*/ 	.word	0x00000060


	//   ....[1]....
        /*0068*/ 	.word	0x00000070


	//   ....[2]....
        /*006c*/ 	.word	0x00000130


	//   ....[3]....
        /*0070*/ 	.word	0x00000380


	//   ....[4]....
        /*0074*/ 	.word	0x000008a0


	//   ....[5]....
        /*0078*/ 	.word	0x00001310


	//----- nvinfo : EIATTR_REG_RECONFIG
	.align		4
.L_31:
        /*007c*/ 	.byte	0x01, 0x54
	.zero		2


	//----- nvinfo : EIATTR_SYSCALL_OFFSETS
	.align		4
        /*0080*/ 	.byte	0x04, 0x46
        /*0082*/ 	.short	(.L_33 - .L_32)


	//   ....[0]....
.L_32:
        /*0084*/ 	.word	0x000014d0


	//----- nvinfo : EIATTR_MBARRIER_INSTR_OFFSETS
	.align		4
.L_33:
        /*0088*/ 	.byte	0x04, 0x39
        /*008a*/ 	.short	(.L_35 - .L_34)


	//   ....[0]....
.L_34:
        /*008c*/ 	.word	0x00000250
        /*0090*/ 	.word	0x000000ff
        /*0094*/ 	.word	0x00000000
        /*0098*/ 	.short	0x0100
        /*009a*/ 	.byte	0x08
	.zero		1


	//   ....[1]....
        /*009c*/ 	.word	0x00000260
        /*00a0*/ 	.word	0x000000ff
        /*00a4*/ 	.word	0x00000040
        /*00a8*/ 	.short	0x0100
        /*00aa*/ 	.byte	0x08
	.zero		1


	//   ....[2]....
        /*00ac*/ 	.word	0x00000270
        /*00b0*/ 	.word	0x000000ff
        /*00b4*/ 	.word	0x00000008
        /*00b8*/ 	.short	0x0100
        /*00ba*/ 	.byte	0x08
	.zero		1


	//   ....[3]....
        /*00bc*/ 	.word	0x00000280
        /*00c0*/ 	.word	0x000000ff
        /*00c4*/ 	.word	0x00000048
        /*00c8*/ 	.short	0x0100
        /*00ca*/ 	.byte	0x08
	.zero		1


	//   ....[4]....
        /*00cc*/ 	.word	0x00000290
        /*00d0*/ 	.word	0x000000ff
        /*00d4*/ 	.word	0x00000010
        /*00d8*/ 	.short	0x0100
        /*00da*/ 	.byte	0x08
	.zero		1


	//   ....[5]....
        /*00dc*/ 	.word	0x000002a0
        /*00e0*/ 	.word	0x000000ff
        /*00e4*/ 	.word	0x00000050
        /*00e8*/ 	.short	0x0100
        /*00ea*/ 	.byte	0x08
	.zero		1


	//   ....[6]....
        /*00ec*/ 	.word	0x000002b0
        /*00f0*/ 	.word	0x000000ff
        /*00f4*/ 	.word	0x00000018
        /*00f8*/ 	.short	0x0100
        /*00fa*/ 	.byte	0x08
	.zero		1


	//   ....[7]....
        /*00fc*/ 	.word	0x000002c0
        /*0100*/ 	.word	0x000000ff
        /*0104*/ 	.word	0x00000058
        /*0108*/ 	.short	0x0100
        /*010a*/ 	.byte	0x08
	.zero		1


	//   ....[8]....
        /*010c*/ 	.word	0x000002d0
        /*0110*/ 	.word	0x000000ff
        /*0114*/ 	.word	0x00000020
        /*0118*/ 	.short	0x0100
        /*011a*/ 	.byte	0x08
	.zero		1


	//   ....[9]....
        /*011c*/ 	.word	0x000002e0
        /*0120*/ 	.word	0x000000ff
        /*0124*/ 	.word	0x00000060
        /*0128*/ 	.short	0x0100
        /*012a*/ 	.byte	0x08
	.zero		1


	//   ....[10]....
        /*012c*/ 	.word	0x000002f0
        /*0130*/ 	.word	0x000000ff
        /*0134*/ 	.word	0x00000028
        /*0138*/ 	.short	0x0100
        /*013a*/ 	.byte	0x08
	.zero		1


	//   ....[11]....
        /*013c*/ 	.word	0x00000300
        /*0140*/ 	.word	0x000000ff
        /*0144*/ 	.word	0x00000068
        /*0148*/ 	.short	0x0100
        /*014a*/ 	.byte	0x08
	.zero		1


	//   ....[12]....
        /*014c*/ 	.word	0x00000310
        /*0150*/ 	.word	0x000000ff
        /*0154*/ 	.word	0x00000030
        /*0158*/ 	.short	0x0100
        /*015a*/ 	.byte	0x08
	.zero		1


	//   ....[13]....
        /*015c*/ 	.word	0x00000320
        /*0160*/ 	.word	0x000000ff
        /*0164*/ 	.word	0x00000070
        /*0168*/ 	.short	0x0100
        /*016a*/ 	.byte	0x08
	.zero		1


	//   ....[14]....
        /*016c*/ 	.word	0x00000330
        /*0170*/ 	.word	0x000000ff
        /*0174*/ 	.word	0x00000038
        /*0178*/ 	.short	0x0100
        /*017a*/ 	.byte	0x08
	.zero		1


	//   ....[15]....
        /*017c*/ 	.word	0x00000340
        /*0180*/ 	.word	0x000000ff
        /*0184*/ 	.word	0x00000078
        /*0188*/ 	.short	0x0100
        /*018a*/ 	.byte	0x08
	.zero		1


	//   ....[16]....
        /*018c*/ 	.word	0x000007a0
        /*0190*/ 	.word	0x000000ff
        /*0194*/ 	.word	0x00000090
        /*0198*/ 	.short	0x0100
        /*019a*/ 	.byte	0x06
	.zero		1


	//   ....[17]....
        /*019c*/ 	.word	0x00000830
        /*01a0*/ 	.word	0x000000ff
        /*01a4*/ 	.word	0x00000098
        /*01a8*/ 	.short	0x0100
        /*01aa*/ 	.byte	0x06
	.zero		1


	//   ....[18]....
        /*01ac*/ 	.word	0x00001590
        /*01b0*/ 	.word	0x00000003
        /*01b4*/ 	.word	0x00000000
        /*01b8*/ 	.short	0x010a
        /*01ba*/ 	.byte	0x3f
	.zero		1


	//   ....[19]....
        /*01bc*/ 	.word	0x000015d0
        /*01c0*/ 	.word	0x00000003
        /*01c4*/ 	.word	0x00000000
        /*01c8*/ 	.short	0x010a
        /*01ca*/ 	.byte	0x3f
	.zero		1


	//   ....[20]....
        /*01cc*/ 	.word	0x00001b20
        /*01d0*/ 	.word	0x00000005
        /*01d4*/ 	.word	0x00000000
        /*01d8*/ 	.short	0x010a
        /*01da*/ 	.byte	0x3f
	.zero		1


	//   ....[21]....
        /*01dc*/ 	.word	0x00001b60
        /*01e0*/ 	.word	0x00000005
        /*01e4*/ 	.word	0x00000000
        /*01e8*/ 	.short	0x010a
        /*01ea*/ 	.byte	0x3f
	.zero		1


	//   ....[22]....
        /*01ec*/ 	.word	0x00001f40
        /*01f0*/ 	.word	0x00000005
        /*01f4*/ 	.word	0x00000000
        /*01f8*/ 	.short	0x0101
        /*01fa*/ 	.byte	0x3f
	.zero		1


	//   ....[23]....
        /*01fc*/ 	.word	0x00002120
        /*0200*/ 	.word	0x00000003
        /*0204*/ 	.word	0x00000000
        /*0208*/ 	.short	0x0101
        /*020a*/ 	.byte	0x3f
	.zero		1


	//   ....[24]....
        /*020c*/ 	.word	0x00004870
        /*0210*/ 	.word	0x0000000f
        /*0214*/ 	.word	0x00000040
        /*0218*/ 	.short	0x010a
        /*021a*/ 	.byte	0x3f
	.zero		1


	//   ....[25]....
        /*021c*/ 	.word	0x00004d10
        /*0220*/ 	.word	0x00000004
        /*0224*/ 	.word	0x00000098
        /*0228*/ 	.short	0x0101
        /*022a*/ 	.byte	0x3f
	.zero		1


	//   ....[26]....
        /*022c*/ 	.word	0x00005420
        /*0230*/ 	.word	0x00000007
        /*0234*/ 	.word	0x00000000
        /*0238*/ 	.short	0x010a
        /*023a*/ 	.byte	0x3f
	.zero		1


	//   ....[27]....
        /*023c*/ 	.word	0x000054a0
        /*0240*/ 	.word	0x00000009
        /*0244*/ 	.word	0x00000000
        /*0248*/ 	.short	0x010a
        /*024a*/ 	.byte	0x3f
	.zero		1


	//   ....[28]....
        /*024c*/ 	.word	0x00005530
        /*0250*/ 	.word	0x00000006
        /*0254*/ 	.word	0x00000000
        /*0258*/ 	.short	0x010a
        /*025a*/ 	.byte	0x3f
	.zero		1


	//   ....[29]....
        /*025c*/ 	.word	0x000055c0
        /*0260*/ 	.word	0x00000009
        /*0264*/ 	.word	0x00000000
        /*0268*/ 	.short	0x010a
        /*026a*/ 	.byte	0x3f
	.zero		1


	//   ....[30]....
        /*026c*/ 	.word	0x00005650
        /*0270*/ 	.word	0x00000006
        /*0274*/ 	.word	0x00000000
        /*0278*/ 	.short	0x010a
        /*027a*/ 	.byte	0x3f
	.zero		1


	//   ....[31]....
        /*027c*/ 	.word	0x000056e0
        /*0280*/ 	.word	0x00000009
        /*0284*/ 	.word	0x00000000
        /*0288*/ 	.short	0x010a
        /*028a*/ 	.byte	0x3f
	.zero		1


	//   ....[32]....
        /*028c*/ 	.word	0x00005770
        /*0290*/ 	.word	0x00000006
        /*0294*/ 	.word	0x00000000
        /*0298*/ 	.short	0x010a
        /*029a*/ 	.byte	0x3f
	.zero		1


	//   ....[33]....
        /*029c*/ 	.word	0x00005800
        /*02a0*/ 	.word	0x00000003
        /*02a4*/ 	.word	0x00000000
        /*02a8*/ 	.short	0x010a
        /*02aa*/ 	.byte	0x3f
	.zero		1


	//   ....[34]....
        /*02ac*/ 	.word	0x00005860
        /*02b0*/ 	.word	0x00000003
        /*02b4*/ 	.word	0x00000000
        /*02b8*/ 	.short	0x010a
        /*02ba*/ 	.byte	0x3f
	.zero		1


	//   ....[35]....
        /*02bc*/ 	.word	0x000058b0
        /*02c0*/ 	.word	0x00000005
        /*02c4*/ 	.word	0x00000000
        /*02c8*/ 	.short	0x010a
        /*02ca*/ 	.byte	0x3f
	.zero		1


	//   ....[36]....
        /*02cc*/ 	.word	0x00005980
        /*02d0*/ 	.word	0x0000000f
        /*02d4*/ 	.word	0x00000040
        /*02d8*/ 	.short	0x010a
        /*02da*/ 	.byte	0x3f
	.zero		1


	//   ....[37]....
        /*02dc*/ 	.word	0x00005a50
        /*02e0*/ 	.word	0x00000007
        /*02e4*/ 	.word	0x00000000
        /*02e8*/ 	.short	0x010a
        /*02ea*/ 	.byte	0x3f
	.zero		1


	//   ....[38]....
        /*02ec*/ 	.word	0x00005aa0
        /*02f0*/ 	.word	0x00000009
        /*02f4*/ 	.word	0x00000000
        /*02f8*/ 	.short	0x010a
        /*02fa*/ 	.byte	0x3f
	.zero		1


	//   ....[39]....
        /*02fc*/ 	.word	0x00005af0
        /*0300*/ 	.word	0x00000006
        /*0304*/ 	.word	0x00000000
        /*0308*/ 	.short	0x010a
        /*030a*/ 	.byte	0x3f
	.zero		1


	//   ....[40]....
        /*030c*/ 	.word	0x00005b40
        /*0310*/ 	.word	0x00000009
        /*0314*/ 	.word	0x00000000
        /*0318*/ 	.short	0x010a
        /*031a*/ 	.byte	0x3f
	.zero		1


	//   ....[41]....
        /*031c*/ 	.word	0x00005b90
        /*0320*/ 	.word	0x00000006
        /*0324*/ 	.word	0x00000000
        /*0328*/ 	.short	0x010a
        /*032a*/ 	.byte	0x3f
	.zero		1


	//   ....[42]....
        /*032c*/ 	.word	0x00005be0
        /*0330*/ 	.word	0x00000009
        /*0334*/ 	.word	0x00000000
        /*0338*/ 	.short	0x010a
        /*033a*/ 	.byte	0x3f
	.zero		1


	//   ....[43]....
        /*033c*/ 	.word	0x00005c30
        /*0340*/ 	.word	0x00000006
        /*0344*/ 	.word	0x00000000
        /*0348*/ 	.short	0x010a
        /*034a*/ 	.byte	0x3f
	.zero		1


	//----- nvinfo : EIATTR_NUM_MBARRIERS
	.align		4
.L_35:
        /*034c*/ 	.byte	0x03, 0x38
        /*034e*/ 	.short	0x0012


	//----- nvinfo : EIATTR_EXIT_INSTR_OFFSETS
	.align		4
        /*0350*/ 	.byte	0x04, 0x1c
        /*0352*/ 	.short	(.L_37 - .L_36)


	//   ....[0]....
.L_36:
        /*0354*/ 	.word	0x00000a10


	//   ....[1]....
        /*0358*/ 	.word	0x00001240


	//   ....[2]....
        /*035c*/ 	.word	0x00004080


	//   ....[3]....
        /*0360*/ 	.word	0x00004600


	//   ....[4]....
        /*0364*/ 	.word	0x00005850


	//----- nvinfo : EIATTR_MAX_THREADS
	.align		4
.L_37:
        /*0368*/ 	.byte	0x04, 0x05
        /*036a*/ 	.short	(.L_39 - .L_38)
.L_38:
        /*036c*/ 	.word	0x00000180
        /*0370*/ 	.word	0x00000001
        /*0374*/ 	.word	0x00000001


	//----- nvinfo : EIATTR_CRS_STACK_SIZE
	.align		4
.L_39:
        /*0378*/ 	.byte	0x04, 0x1e
        /*037a*/ 	.short	(.L_41 - .L_40)
.L_40:
        /*037c*/ 	.word	0x00000000


	//----- nvinfo : EIATTR_CBANK_PARAM_SIZE
	.align		4
.L_41:
        /*0380*/ 	.byte	0x03, 0x19
        /*0382*/ 	.short	0x0470


	//----- nvinfo : EIATTR_PARAM_CBANK
	.align		4
        /*0384*/ 	.byte	0x04, 0x0a
        /*0386*/ 	.short	(.L_43 - .L_42)
	.align		4
.L_42:
        /*0388*/ 	.word	index@(.nv.constant0._ZN7cutlass13device_kernelINS_4gemm6kernel13GemmUniversalIN4cute5tupleIJiiiiEEENS1_10collective13CollectiveMmaINS1_34MainloopSm90TmaGmmaWarpSpecializedILi8ENS5_IJNS4_1CILi2EEENSA_ILi1EEESC_EEENS1_35KernelTmaWarpSpecializedCooperativeEEENS5_IJNSA_ILi192EEENSA_ILi16EEENSA_ILi64EEEEEENS_10bfloat16_tENS5_IJlSC_lEEESK_SL_NS4_8TiledMMAINS4_8MMA_AtomIJNS4_4SM904GMMA27MMA_64x16x16_F32BF16BF16_SSILNSP_5MajorE0ELSR_0ELNSP_7ScaleInE1ELSS_1EEEEEENS4_6LayoutISD_NS5_IJSC_NSA_ILi0EEESW_EEEEENS5_IJNS4_10UnderscoreESZ_SZ_EEEEENS4_13SM90_TMA_LOADENS4_14ComposedLayoutINS4_7SwizzleILi3ELi4ELi3EEENS4_18smem_ptr_flag_bitsILi16EEENSV_INS5_IJNSA_ILi8EEESI_EEENS5_IJSI_SC_EEEEEEEvNS4_8identityENS4_23SM90_TMA_LOAD_MULTICASTES1C_vS1D_EENS_8epilogue10collective6detail29Sm90TmaWarpSpecializedAdapterINS1H_15DefaultEpilogueISK_SL_SL_NS1G_6thread17LinearCombinationISK_Li1EffLNS1L_9ScaleType4KindE0ELNS_15FloatRoundStyleE2ESK_EENS1_15EpilogueDefaultEEEEEvvEEEEvNT_6ParamsE)
        /*038c*/ 	.short	0x0210
        /*038e*/ 	.short	0x0470


	//----- nvinfo : EIATTR_SW_WAR
	.align		4
.L_43:
        /*0390*/ 	.byte	0x04, 0x36
        /*0392*/ 	.short	(.L_45 - .L_44)
.L_44:
        /*0394*/ 	.word	0x00000008
.L_45:


//--------------------- .nv.callgraph             --------------------------
	.section	.nv.callgraph,"",@"SHT_CUDA_CALLGRAPH"
	.align	4
	.sectionentsize	8
	.align		4
        /*0000*/ 	.word	0x00000000
	.align		4
        /*0004*/ 	.word	0xffffffff
	.align		4
        /*0008*/ 	.word	index@(_ZN7cutlass13device_kernelINS_4gemm6kernel13GemmUniversalIN4cute5tupleIJiiiiEEENS1_10collective13CollectiveMmaINS1_34MainloopSm90TmaGmmaWarpSpecializedILi8ENS5_IJNS4_1CILi2EEENSA_ILi1EEESC_EEENS1_35KernelTmaWarpSpecializedCooperativeEEENS5_IJNSA_ILi192EEENSA_ILi16EEENSA_ILi64EEEEEENS_10bfloat16_tENS5_IJlSC_lEEESK_SL_NS4_8TiledMMAINS4_8MMA_AtomIJNS4_4SM904GMMA27MMA_64x16x16_F32BF16BF16_SSILNSP_5MajorE0ELSR_0ELNSP_7ScaleInE1ELSS_1EEEEEENS4_6LayoutISD_NS5_IJSC_NSA_ILi0EEESW_EEEEENS5_IJNS4_10UnderscoreESZ_SZ_EEEEENS4_13SM90_TMA_LOADENS4_14ComposedLayoutINS4_7SwizzleILi3ELi4ELi3EEENS4_18smem_ptr_flag_bitsILi16EEENSV_INS5_IJNSA_ILi8EEESI_EEENS5_IJSI_SC_EEEEEEEvNS4_8identityENS4_23SM90_TMA_LOAD_MULTICASTES1C_vS1D_EENS_8epilogue10collective6detail29Sm90TmaWarpSpecializedAdapterINS1H_15DefaultEpilogueISK_SL_SL_NS1G_6thread17LinearCombinationISK_Li1EffLNS1L_9ScaleType4KindE0ELNS_15FloatRoundStyleE2ESK_EENS1_15EpilogueDefaultEEEEEvvEEEEvNT_6ParamsE)
	.align		4
        /*000c*/ 	.word	index@(__assertfail)
	.align		4
        /*0010*/ 	.word	0x00000000
	.align		4
        /*0014*/ 	.word	0xfffffffe
	.align		4
        /*0018*/ 	.word	0x00000000
	.align		4
        /*001c*/ 	.word	0xfffffffd
	.align		4
        /*0020*/ 	.word	0x00000000
	.align		4
        /*0024*/ 	.word	0xfffffffc


//--------------------- .nv.constant4             --------------------------
	.section	.nv.constant4,"a",@progbits
	.align	8
	.align		8
.nv.constant4:
        /*0000*/ 	.dword	__assertfail
	.align		8
        /*0008*/ 	.dword	__unnamed_1
	.align		8
        /*0010*/ 	.dword	_ZN39_INTERNAL_5e073690_4_k_cu_96020e2d_83594cuda3std3__45__cpo5beginE
	.align		8
        /*0018*/ 	.dword	_ZN39_INTERNAL_5e073690_4_k_cu_96020e2d_83594cuda3std3__45__cpo3endE
	.align		8
        /*0020*/ 	.dword	_ZN39_INTERNAL_5e073690_4_k_cu_96020e2d_83594cuda3std3__45__cpo6cbeginE
	.align		8
        /*0028*/ 	.dword	_ZN39_INTERNAL_5e073690_4_k_cu_96020e2d_83594cuda3std3__45__cpo4cendE
	.align		8
        /*0030*/ 	.dword	_ZN39_INTERNAL_5e073690_4_k_cu_96020e2d_83594cuda3std3__441_GLOBAL__N__5e073690_4_k_cu_96020e2d_83596ignoreE
	.align		8
        /*0038*/ 	.dword	_ZN39_INTERNAL_5e073690_4_k_cu_96020e2d_83594cuda3std3__419piecewise_constructE
	.align		8
        /*0040*/ 	.dword	_ZN39_INTERNAL_5e073690_4_k_cu_96020e2d_83594cuda3std3__48in_placeE
	.align		8
        /*0048*/ 	.dword	_ZN39_INTERNAL_5e073690_4_k_cu_96020e2d_83594cuda3std6ranges3__45__cpo4swapE
	.align		8
        /*0050*/ 	.dword	_ZN39_INTERNAL_5e073690_4_k_cu_96020e2d_83594cuda3std6ranges3__45__cpo9iter_moveE
	.align		8
        /*0058*/ 	.dword	_ZN39_INTERNAL_5e073690_4_k_cu_96020e2d_83594cute7productE
	.align		8
        /*0060*/ 	.dword	_ZN39_INTERNAL_5e073690_4_k_cu_96020e2d_83594cute1_E
	.align		8
        /*0068*/ 	.dword	$str$22
	.align		8
        /*0070*/ 	.dword	$str$23


//--------------------- .text._ZN7cutlass13device_kernelINS_4gemm6kernel13GemmUniversalIN4cute5tupleIJiiiiEEENS1_10collective13CollectiveMmaINS1_34MainloopSm90TmaGmmaWarpSpecializedILi8ENS5_IJNS4_1CILi2EEENSA_ILi1EEESC_EEENS1_35KernelTmaWarpSpecializedCooperativeEEENS5_IJNSA_ILi192EEENSA_ILi16EEENSA_ILi64EEEEEENS_10bfloat16_tENS5_IJlSC_lEEESK_SL_NS4_8TiledMMAINS4_8MMA_AtomIJNS4_4SM904GMMA27MMA_64x16x16_F32BF16BF16_SSILNSP_5MajorE0ELSR_0ELNSP_7ScaleInE1ELSS_1EEEEEENS4_6LayoutISD_NS5_IJSC_NSA_ILi0EEESW_EEEEENS5_IJNS4_10UnderscoreESZ_SZ_EEEEENS4_13SM90_TMA_LOADENS4_14ComposedLayoutINS4_7SwizzleILi3ELi4ELi3EEENS4_18smem_ptr_flag_bitsILi16EEENSV_INS5_IJNSA_ILi8EEESI_EEENS5_IJSI_SC_EEEEEEEvNS4_8identityENS4_23SM90_TMA_LOAD_MULTICASTES1C_vS1D_EENS_8epilogue10collective6detail29Sm90TmaWarpSpecializedAdapterINS1H_15DefaultEpilogueISK_SL_SL_NS1G_6thread17LinearCombinationISK_Li1EffLNS1L_9ScaleType4KindE0ELNS_15FloatRoundStyleE2ESK_EENS1_15EpilogueDefaultEEEEEvvEEEEvNT_6ParamsE --------------------------
	.section	.text._ZN7cutlass13device_kernelINS_4gemm6kernel13GemmUniversalIN4cute5tupleIJiiiiEEENS1_10collective13CollectiveMmaINS1_34MainloopSm90TmaGmmaWarpSpecializedILi8ENS5_IJNS4_1CILi2EEENSA_ILi1EEESC_EEENS1_35KernelTmaWarpSpecializedCooperativeEEENS5_IJNSA_ILi192EEENSA_ILi16EEENSA_ILi64EEEEEENS_10bfloat16_tENS5_IJlSC_lEEESK_SL_NS4_8TiledMMAINS4_8MMA_AtomIJNS4_4SM904GMMA27MMA_64x16x16_F32BF16BF16_SSILNSP_5MajorE0ELSR_0ELNSP_7ScaleInE1ELSS_1EEEEEENS4_6LayoutISD_NS5_IJSC_NSA_ILi0EEESW_EEEEENS5_IJNS4_10UnderscoreESZ_SZ_EEEEENS4_13SM90_TMA_LOADENS4_14ComposedLayoutINS4_7SwizzleILi3ELi4ELi3EEENS4_18smem_ptr_flag_bitsILi16EEENSV_INS5_IJNSA_ILi8EEESI_EEENS5_IJSI_SC_EEEEEEEvNS4_8identityENS4_23SM90_TMA_LOAD_MULTICASTES1C_vS1D_EENS_8epilogue10collective6detail29Sm90TmaWarpSpecializedAdapterINS1H_15DefaultEpilogueISK_SL_SL_NS1G_6thread17LinearCombinationISK_Li1EffLNS1L_9ScaleType4KindE0ELNS_15FloatRoundStyleE2ESK_EENS1_15EpilogueDefaultEEEEEvvEEEEvNT_6ParamsE,"ax",@progbits
	.align	128
.text._ZN7cutlass13device_kernelINS_4gemm6kernel13GemmUniversalIN4cute5tupleIJiiiiEEENS1_10collective13CollectiveMmaINS1_34MainloopSm90TmaGmmaWarpSpecializedILi8ENS5_IJNS4_1CILi2EEENSA_ILi1EEESC_EEENS1_35KernelTmaWarpSpecializedCooperativeEEENS5_IJNSA_ILi192EEENSA_ILi16EEENSA_ILi64EEEEEENS_10bfloat16_tENS5_IJlSC_lEEESK_SL_NS4_8TiledMMAINS4_8MMA_AtomIJNS4_4SM904GMMA27MMA_64x16x16_F32BF16BF16_SSILNSP_5MajorE0ELSR_0ELNSP_7ScaleInE1ELSS_1EEEEEENS4_6LayoutISD_NS5_IJSC_NSA_ILi0EEESW_EEEEENS5_IJNS4_10UnderscoreESZ_SZ_EEEEENS4_13SM90_TMA_LOADENS4_14ComposedLayoutINS4_7SwizzleILi3ELi4ELi3EEENS4_18smem_ptr_flag_bitsILi16EEENSV_INS5_IJNSA_ILi8EEESI_EEENS5_IJSI_SC_EEEEEEEvNS4_8identityENS4_23SM90_TMA_LOAD_MULTICASTES1C_vS1D_EENS_8epilogue10collective6detail29Sm90TmaWarpSpecializedAdapterINS1H_15DefaultEpilogueISK_SL_SL_NS1G_6thread17LinearCombinationISK_Li1EffLNS1L_9ScaleType4KindE0ELNS_15FloatRoundStyleE2ESK_EENS1_15EpilogueDefaultEEEEEvvEEEEvNT_6ParamsE:
        .type           _ZN7cutlass13device_kernelINS_4gemm6kernel13GemmUniversalIN4cute5tupleIJiiiiEEENS1_10collective13CollectiveMmaINS1_34MainloopSm90TmaGmmaWarpSpecializedILi8ENS5_IJNS4_1CILi2EEENSA_ILi1EEESC_EEENS1_35KernelTmaWarpSpecializedCooperativeEEENS5_IJNSA_ILi192EEENSA_ILi16EEENSA_ILi64EEEEEENS_10bfloat16_tENS5_IJlSC_lEEESK_SL_NS4_8TiledMMAINS4_8MMA_AtomIJNS4_4SM904GMMA27MMA_64x16x16_F32BF16BF16_SSILNSP_5MajorE0ELSR_0ELNSP_7ScaleInE1ELSS_1EEEEEENS4_6LayoutISD_NS5_IJSC_NSA_ILi0EEESW_EEEEENS5_IJNS4_10UnderscoreESZ_SZ_EEEEENS4_13SM90_TMA_LOADENS4_14ComposedLayoutINS4_7SwizzleILi3ELi4ELi3EEENS4_18smem_ptr_flag_bitsILi16EEENSV_INS5_IJNSA_ILi8EEESI_EEENS5_IJSI_SC_EEEEEEEvNS4_8identityENS4_23SM90_TMA_LOAD_MULTICASTES1C_vS1D_EENS_8epilogue10collective6detail29Sm90TmaWarpSpecializedAdapterINS1H_15DefaultEpilogueISK_SL_SL_NS1G_6thread17LinearCombinationISK_Li1EffLNS1L_9ScaleType4KindE0ELNS_15FloatRoundStyleE2ESK_EENS1_15EpilogueDefaultEEEEEvvEEEEvNT_6ParamsE,@function
        .size           _ZN7cutlass13device_kernelINS_4gemm6kernel13GemmUniversalIN4cute5tupleIJiiiiEEENS1_10collective13CollectiveMmaINS1_34MainloopSm90TmaGmmaWarpSpecializedILi8ENS5_IJNS4_1CILi2EEENSA_ILi1EEESC_EEENS1_35KernelTmaWarpSpecializedCooperativeEEENS5_IJNSA_ILi192EEENSA_ILi16EEENSA_ILi64EEEEEENS_10bfloat16_tENS5_IJlSC_lEEESK_SL_NS4_8TiledMMAINS4_8MMA_AtomIJNS4_4SM904GMMA27MMA_64x16x16_F32BF16BF16_SSILNSP_5MajorE0ELSR_0ELNSP_7ScaleInE1ELSS_1EEEEEENS4_6LayoutISD_NS5_IJSC_NSA_ILi0EEESW_EEEEENS5_IJNS4_10UnderscoreESZ_SZ_EEEEENS4_13SM90_TMA_LOADENS4_14ComposedLayoutINS4_7SwizzleILi3ELi4ELi3EEENS4_18smem_ptr_flag_bitsILi16EEENSV_INS5_IJNSA_ILi8EEESI_EEENS5_IJSI_SC_EEEEEEEvNS4_8identityENS4_23SM90_TMA_LOAD_MULTICASTES1C_vS1D_EENS_8epilogue10collective6detail29Sm90TmaWarpSpecializedAdapterINS1H_15DefaultEpilogueISK_SL_SL_NS1G_6thread17LinearCombinationISK_Li1EffLNS1L_9ScaleType4KindE0ELNS_15FloatRoundStyleE2ESK_EENS1_15EpilogueDefaultEEEEEvvEEEEvNT_6ParamsE,(.L_x_108 - _ZN7cutlass13device_kernelINS_4gemm6kernel13GemmUniversalIN4cute5tupleIJiiiiEEENS1_10collective13CollectiveMmaINS1_34MainloopSm90TmaGmmaWarpSpecializedILi8ENS5_IJNS4_1CILi2EEENSA_ILi1EEESC_EEENS1_35KernelTmaWarpSpecializedCooperativeEEENS5_IJNSA_ILi192EEENSA_ILi16EEENSA_ILi64EEEEEENS_10bfloat16_tENS5_IJlSC_lEEESK_SL_NS4_8TiledMMAINS4_8MMA_AtomIJNS4_4SM904GMMA27MMA_64x16x16_F32BF16BF16_SSILNSP_5MajorE0ELSR_0ELNSP_7ScaleInE1ELSS_1EEEEEENS4_6LayoutISD_NS5_IJSC_NSA_ILi0EEESW_EEEEENS5_IJNS4_10UnderscoreESZ_SZ_EEEEENS4_13SM90_TMA_LOADENS4_14ComposedLayoutINS4_7SwizzleILi3ELi4ELi3EEENS4_18smem_ptr_flag_bitsILi16EEENSV_INS5_IJNSA_ILi8EEESI_EEENS5_IJSI_SC_EEEEEEEvNS4_8identityENS4_23SM90_TMA_LOAD_MULTICASTES1C_vS1D_EENS_8epilogue10collective6detail29Sm90TmaWarpSpecializedAdapterINS1H_15DefaultEpilogueISK_SL_SL_NS1G_6thread17LinearCombinationISK_Li1EffLNS1L_9ScaleType4KindE0ELNS_15FloatRoundStyleE2ESK_EENS1_15EpilogueDefaultEEEEEvvEEEEvNT_6ParamsE)
        .other          _ZN7cutlass13device_kernelINS_4gemm6kernel13GemmUniversalIN4cute5tupleIJiiiiEEENS1_10collective13CollectiveMmaINS1_34MainloopSm90TmaGmmaWarpSpecializedILi8ENS5_IJNS4_1CILi2EEENSA_ILi1EEESC_EEENS1_35KernelTmaWarpSpecializedCooperativeEEENS5_IJNSA_ILi192EEENSA_ILi16EEENSA_ILi64EEEEEENS_10bfloat16_tENS5_IJlSC_lEEESK_SL_NS4_8TiledMMAINS4_8MMA_AtomIJNS4_4SM904GMMA27MMA_64x16x16_F32BF16BF16_SSILNSP_5MajorE0ELSR_0ELNSP_7ScaleInE1ELSS_1EEEEEENS4_6LayoutISD_NS5_IJSC_NSA_ILi0EEESW_EEEEENS5_IJNS4_10UnderscoreESZ_SZ_EEEEENS4_13SM90_TMA_LOADENS4_14ComposedLayoutINS4_7SwizzleILi3ELi4ELi3EEENS4_18smem_ptr_flag_bitsILi16EEENSV_INS5_IJNSA_ILi8EEESI_EEENS5_IJSI_SC_EEEEEEEvNS4_8identityENS4_23SM90_TMA_LOAD_MULTICASTES1C_vS1D_EENS_8epilogue10collective6detail29Sm90TmaWarpSpecializedAdapterINS1H_15DefaultEpilogueISK_SL_SL_NS1G_6thread17LinearCombinationISK_Li1EffLNS1L_9ScaleType4KindE0ELNS_15FloatRoundStyleE2ESK_EENS1_15EpilogueDefaultEEEEEvvEEEEvNT_6ParamsE,@"STO_CUDA_ENTRY STV_DEFAULT"
_ZN7cutlass13device_kernelINS_4gemm6kernel13GemmUniversalIN4cute5tupleIJiiiiEEENS1_10collective13CollectiveMmaINS1_34MainloopSm90TmaGmmaWarpSpecializedILi8ENS5_IJNS4_1CILi2EEENSA_ILi1EEESC_EEENS1_35KernelTmaWarpSpecializedCooperativeEEENS5_IJNSA_ILi192EEENSA_ILi16EEENSA_ILi64EEEEEENS_10bfloat16_tENS5_IJlSC_lEEESK_SL_NS4_8TiledMMAINS4_8MMA_AtomIJNS4_4SM904GMMA27MMA_64x16x16_F32BF16BF16_SSILNSP_5MajorE0ELSR_0ELNSP_7ScaleInE1ELSS_1EEEEEENS4_6LayoutISD_NS5_IJSC_NSA_ILi0EEESW_EEEEENS5_IJNS4_10UnderscoreESZ_SZ_EEEEENS4_13SM90_TMA_LOADENS4_14ComposedLayoutINS4_7SwizzleILi3ELi4ELi3EEENS4_18smem_ptr_flag_bitsILi16EEENSV_INS5_IJNSA_ILi8EEESI_EEENS5_IJSI_SC_EEEEEEEvNS4_8identityENS4_23SM90_TMA_LOAD_MULTICASTES1C_vS1D_EENS_8epilogue10collective6detail29Sm90TmaWarpSpecializedAdapterINS1H_15DefaultEpilogueISK_SL_SL_NS1G_6thread17LinearCombinationISK_Li1EffLNS1L_9ScaleType4KindE0ELNS_15FloatRoundStyleE2ESK_EENS1_15EpilogueDefaultEEEEEvvEEEEvNT_6ParamsE:
[----:B------:R-:W0:Y:S01]  /*0000*/  LDC R1, c[0x0][0x28] ;  /* 0x00000a00ff017b82 */ /* 0x000e220000000800 */
[----:B------:R-:W1:Y:S01]  /*0010*/  S2R R18, SR_TID.X ;  /* 0x0000000000127919 */ /* 0x000e620000002100 */
[----:B------:R-:W-:Y:S01]  /*0020*/  ELECT P0, URZ, PT ;  /* 0x00000000003f782f */ /* 0x000fe20003800000 */
[----:B------:R-:W-:Y:S01]  /*0030*/  BSSY B0, `(.L_x_0) ;  /* 0x000000f000007945 */ /* 0x000fe20003800000 */
[--C-:B-1----:R-:W-:Y:S02]  /*0040*/  SHF.R.U32.HI R0, RZ, 0x5, R18.reuse ;  /* 0x00000005ff007819 */ /* 0x102fe40000011612 */
[----:B------:R-:W-:-:S03]  /*0050*/  SHF.R.U32.HI R3, RZ, 0x7, R18 ;  /* 0x00000007ff037819 */ /* 0x000fc60000011612 */
[----:B------:R-:W1:Y:S04]  /*0060*/  SHFL.IDX PT, R2, R0, RZ, 0x1f ;  /* 0x00001fff00027589 */ /* 0x000e6800000e0000 */
[----:B------:R2:W3:Y:S01]  /*0070*/  SHFL.IDX PT, R5, R3, RZ, 0x1f ;  /* 0x00001fff03057589 */ /* 0x0004e200000e0000 */
[----:B-1----:R-:W-:-:S13]  /*0080*/  ISETP.NE.OR P0, PT, R2, RZ, !P0 ;  /* 0x000000ff0200720c */ /* 0x002fda0004705670 */
[----:B0-23--:R-:W-:Y:S05]  /*0090*/  @P0 BRA `(.L_x_1) ;  /* 0x0000000000200947 */ /* 0x00dfea0003800000 */
[----:B------:R-:W-:Y:S02]  /*00a0*/  ULDC.64 UR4, c[0x0][0x198] ;  /* 0x0000660000047ab9 */ /* 0x000fe40000000a00 */
[----:B------:R-:W-:Y:S02]  /*00b0*/  UIADD3 UR6, UP0, UR4, 0xf0, URZ ;  /* 0x000000f004067890 */ /* 0x000fe4000ff1e03f */
[----:B------:R-:W-:Y:S02]  /*00c0*/  UIADD3 UR4, UP1, UR4, 0x1f0, URZ ;  /* 0x000001f004047890 */ /* 0x000fe4000ff3e03f */
[----:B------:R-:W-:Y:S02]  /*00d0*/  UIADD3.X UR7, URZ, UR5, URZ, UP0, !UPT ;  /* 0x000000053f077290 */ /* 0x000fe400087fe43f */
[----:B------:R-:W-:-:S07]  /*00e0*/  UIADD3.X UR5, URZ, UR5, URZ, UP1, !UPT ;  /* 0x000000053f057290 */ /* 0x000fce0008ffe43f */
[----:B------:R0:W-:Y:S02]  /*00f0*/  UTMACCTL.PF [UR6] ;  /* 0x00000000060079b9 */ /* 0x0001e40008040000 */
[----:B------:R0:W-:Y:S02]  /*0100*/  UTMACCTL.PF [UR4] ;  /* 0x00000000040079b9 */ /* 0x0001e40008040000 */
[----:B0-----:R-:W-:Y:S01]  /*0110*/  NOP ;  /* 0x0000000000007918 */ /* 0x001fe20000000000 */
.L_x_1:
[----:B------:R-:W-:Y:S05]  /*0120*/  BSYNC B0 ;  /* 0x0000000000007941 */ /* 0x000fea0003800000 */
.L_x_0:
[----:B------:R-:W0:Y:S02]  /*0130*/  SHFL.IDX PT, R3, R0, RZ, 0x1f ;  /* 0x00001fff00037589 */ /* 0x000e2400000e0000 */
[----:B0-----:R-:W-:-:S13]  /*0140*/  ISETP.NE.AND P0, PT, R3, RZ, PT ;  /* 0x000000ff0300720c */ /* 0x001fda0003f05270 */
[----:B------:R-:W-:Y:S05]  /*0150*/  @P0 BRA `(.L_x_2) ;  /* 0x0000000000840947 */ /* 0x000fea0003800000 */
[----:B------:R-:W-:Y:S01]  /*0160*/  ELECT P0, URZ, PT ;  /* 0x00000000003f782f */ /* 0x000fe20003800000 */
[----:B------:R-:W-:-:S12]  /*0170*/  BSSY B0, `(.L_x_2) ;  /* 0x000001f000007945 */ /* 0x000fd80003800000 */
[----:B------:R-:W-:Y:S05]  /*0180*/  @!P0 BRA `(.L_x_3) ;  /* 0x0000000000748947 */ /* 0x000fea0003800000 */
[----:B------:R-:W0:Y:S01]  /*0190*/  S2UR UR8, SR_CgaCtaId ;  /* 0x00000000000879c3 */ /* 0x000e220000008800 */
[----:B------:R-:W-:Y:S01]  /*01a0*/  UMOV UR4, 0x400 ;  /* 0x0000040000047882 */ /* 0x000fe20000000000 */
[----:B------:R-:W-:Y:S01]  /*01b0*/  UMOV UR5, 0x1 ;  /* 0x0000000100057882 */ /* 0x000fe20000000000 */
[----:B------:R-:W-:Y:S02]  /*01c0*/  UMOV UR6, 0x4 ;  /* 0x0000000400067882 */ /* 0x000fe40000000000 */
[----:B------:R-:W-:-:S04]  /*01d0*/  UIADD3 UR6, -UR6, 0x100000, URZ ;  /* 0x0010000006067890 */ /* 0x000fc8000fffe13f */
[----:B------:R-:W-:Y:S02]  /*01e0*/  USHF.L.U32 UR7, UR6, 0xb, URZ ;  /* 0x0000000b06077899 */ /* 0x000fe4000800063f */
[----:B------:R-:W-:Y:S02]  /*01f0*/  USHF.L.U32 UR6, UR6, 0x1, URZ ;  /* 0x0000000106067899 */ /* 0x000fe4000800063f */
[----:B0-----:R-:W-:Y:S02]  /*0200*/  ULEA UR8, UR8, UR4, 0x18 ;  /* 0x0000000408087291 */ /* 0x001fe4000f8ec03f */
[----:B------:R-:W-:-:S04]  /*0210*/  UIADD3 UR4, -UR5, 0x100000, URZ ;  /* 0x0010000005047890 */ /* 0x000fc8000fffe13f */
[----:B------:R-:W-:Y:S02]  /*0220*/  USHF.L.U32 UR5, UR4, 0xb, URZ ;  /* 0x0000000b04057899 */ /* 0x000fe4000800063f */
[----:B------:R-:W-:Y:S01]  /*0230*/  USHF.L.U32 UR4, UR4, 0x1, URZ ;  /* 0x0000000104047899 */ /* 0x000fe2000800063f */
[----:B------:R-:W0:Y:S11]  /*0240*/  FENCE.VIEW.ASYNC.S ;  /* 0x00000000000073c6 */ /* 0x000e360000000000 */
[----:B0-----:R0:W1:Y:S01]  /*0250*/  SYNCS.EXCH.64 URZ, [UR8], UR4 ;  /* 0x00000004083f75b2 */ /* 0x0010620008000100 */
[----:B------:R0:W2:Y:S01]  /*0260*/  SYNCS.EXCH.64 URZ, [UR8+0x40], UR6 ;  /* 0x00004006083f75b2 */ /* 0x0000a20008000100 */
[----:B------:R0:W3:Y:S01]  /*0270*/  SYNCS.EXCH.64 URZ, [UR8+0x8], UR4 ;  /* 0x00000804083f75b2 */ /* 0x0000e20008000100 */
[----:B------:R0:W4:Y:S01]  /*0280*/  SYNCS.EXCH.64 URZ, [UR8+0x48], UR6 ;  /* 0x00004806083f75b2 */ /* 0x0001220008000100 */
[----:B------:R0:W0:Y:S01]  /*0290*/  SYNCS.EXCH.64 URZ, [UR8+0x10], UR4 ;  /* 0x00001004083f75b2 */ /* 0x0000220008000100 */
        /* <DEDUP_REMOVED lines=11> */
[----:B------:R-:W-:Y:S01]  /*0350*/  NOP ;  /* 0x0000000000007918 */ /* 0x000fe20000000000 */
.L_x_3:
[----:B0-----:R-:W-:Y:S05]  /*0360*/  BSYNC B0 ;  /* 0x0000000000007941 */ /* 0x001fea0003800000 */
.L_x_2:
[----:B------:R-:W-:Y:S01]  /*0370*/  SHF.R.S32.HI R7, RZ, 0x1f, R18 ;  /* 0x0000001fff077819 */ /* 0x000fe20000011412 */
[----:B------:R-:W0:Y:S01]  /*0380*/  SHFL.IDX PT, R0, R0, RZ, 0x1f ;  /* 0x00001fff00007589 */ /* 0x000e2200000e0000 */
[----:B------:R-:W5:Y:S01]  /*0390*/  S2UR UR8, SR_CTAID.X ;  /* 0x00000000000879c3 */ /* 0x000f620000002500 */
[----:B------:R-:W-:Y:S02]  /*03a0*/  ELECT P0, URZ, PT ;  /* 0x00000000003f782f */ /* 0x000fe40003800000 */
[----:B------:R-:W-:Y:S01]  /*03b0*/  LEA.HI R7, R7, R18, RZ, 0x7 ;  /* 0x0000001207077211 */ /* 0x000fe200078f38ff */
[----:B------:R-:W1:Y:S01]  /*03c0*/  S2R R4, SR_CTAID.Y ;  /* 0x0000000000047919 */ /* 0x000e620000002600 */
[----:B------:R-:W-:Y:S01]  /*03d0*/  SHF.R.S32.HI R8, RZ, 0x1f, R3 ;  /* 0x0000001fff087819 */ /* 0x000fe20000011403 */
[----:B------:R-:W-:Y:S01]  /*03e0*/  ULDC UR4, c[0x0][0x150] ;  /* 0x0000540000047ab9 */ /* 0x000fe20000000800 */
[----:B------:R-:W-:Y:S01]  /*03f0*/  LOP3.LUT R7, R7, 0xffffff80, RZ, 0xc0, !PT ;  /* 0xffffff8007077812 */ /* 0x000fe200078ec0ff */
[----:B------:R-:W-:Y:S01]  /*0400*/  NOP ;  /* 0x0000000000007918 */ /* 0x000fe20000000000 */
[----:B------:R-:W-:Y:S01]  /*0410*/  LEA.HI R8, R8, R3, RZ, 0x2 ;  /* 0x0000000308087211 */ /* 0x000fe200078f10ff */
[----:B------:R-:W2:Y:S01]  /*0420*/  LDC R10, c[0x0][0x144] ;  /* 0x00005100ff0a7b82 */ /* 0x000ea20000000800 */
[----:B------:R-:W-:Y:S01]  /*0430*/  NOP ;  /* 0x0000000000007918 */ /* 0x000fe20000000000 */
[----:B------:R-:W-:Y:S01]  /*0440*/  IMAD.IADD R6, R18, 0x1, -R7 ;  /* 0x0000000112067824 */ /* 0x000fe200078e0a07 */
[----:B------:R-:W-:Y:S01]  /*0450*/  LOP3.LUT R8, R8, 0x3ffffffc, RZ, 0xc0, !PT ;  /* 0x3ffffffc08087812 */ /* 0x000fe200078ec0ff */
[----:B------:R-:W-:Y:S01]  /*0460*/  IMAD.MOV.U32 R23, RZ, RZ, 0x1 ;  /* 0x00000001ff177424 */ /* 0x000fe200078e00ff */
[----:B------:R-:W-:-:S02]  /*0470*/  ISETP.NE.AND P3, PT, R5, RZ, PT ;  /* 0x000000ff0500720c */ /* 0x000fc40003f65270 */
[----:B------:R-:W-:Y:S01]  /*0480*/  SHF.R.S32.HI R7, RZ, 0x1f, R6 ;  /* 0x0000001fff077819 */ /* 0x000fe20000011406 */
[----:B------:R-:W-:Y:S01]  /*0490*/  IMAD.IADD R8, R3, 0x1, -R8 ;  /* 0x0000000103087824 */ /* 0x000fe200078e0a08 */
[----:B------:R-:W3:Y:S02]  /*04a0*/  LDC R13, c[0x0][0x140] ;  /* 0x00005000ff0d7b82 */ /* 0x000ee40000000800 */
[----:B------:R-:W-:Y:S02]  /*04b0*/  LEA.HI R7, R7, R6, RZ, 0x3 ;  /* 0x0000000607077211 */ /* 0x000fe400078f18ff */
[----:B0-----:R-:W-:Y:S02]  /*04c0*/  ISETP.NE.OR P0, PT, R0, RZ, !P0 ;  /* 0x000000ff0000720c */ /* 0x001fe40004705670 */
[--C-:B------:R-:W-:Y:S02]  /*04d0*/  SHF.R.S32.HI R0, RZ, 0x3, R7.reuse ;  /* 0x00000003ff007819 */ /* 0x100fe40000011407 */
[----:B------:R-:W-:-:S02]  /*04e0*/  SHF.R.S32.HI R7, RZ, 0x1f, R7 ;  /* 0x0000001fff077819 */ /* 0x000fc40000011407 */
[----:B-----5:R-:W-:Y:S02]  /*04f0*/  I2FP.F32.U32 R9, UR8 ;  /* 0x0000000800097c45 */ /* 0x020fe40008201000 */
[----:B------:R-:W-:-:S03]  /*0500*/  LEA.HI R7, R7, R0, RZ, 0x2 ;  /* 0x0000000007077211 */ /* 0x000fc600078f10ff */
[----:B------:R-:W-:Y:S01]  /*0510*/  FMUL R9, R9, UR4 ;  /* 0x0000000409097c20 */ /* 0x000fe20008400000 */
[----:B------:R-:W-:Y:S01]  /*0520*/  LOP3.LUT R7, R7, 0xfffffffc, RZ, 0xc0, !PT ;  /* 0xfffffffc07077812 */ /* 0x000fe200078ec0ff */
[----:B------:R-:W-:Y:S01]  /*0530*/  VOTEU.ALL UP0, P0 ;  /* 0x00000000003f7886 */ /* 0x000fe20000000000 */
[----:B-1----:R-:W-:Y:S01]  /*0540*/  I2FP.F32.U32 R3, R4 ;  /* 0x0000000400037245 */ /* 0x002fe20000201000 */
[----:B------:R-:W-:Y:S01]  /*0550*/  ULDC UR4, c[0x0][0x154] ;  /* 0x0000550000047ab9 */ /* 0x000fe20000000800 */
[----:B------:R-:W-:Y:S01]  /*0560*/  VOTEU.ALL UP1, P0 ;  /* 0x00000000003f7886 */ /* 0x000fe20000020000 */
[----:B------:R-:W0:Y:S01]  /*0570*/  F2I.U32.TRUNC.NTZ R9, R9 ;  /* 0x0000000900097305 */ /* 0x000e22000020f000 */
[----:B------:R-:W-:Y:S01]  /*0580*/  IMAD.IADD R7, R0, 0x1, -R7 ;  /* 0x0000000100077824 */ /* 0x000fe200078e0a07 */
[----:B------:R-:W1:Y:S01]  /*0590*/  @!UP0 S2UR UR7, SR_CgaCtaId ;  /* 0x00000000000789c3 */ /* 0x000e620000008800 */
[----:B------:R-:W-:Y:S01]  /*05a0*/  FMUL R12, R3, UR4 ;  /* 0x00000004030c7c20 */ /* 0x000fe20008400000 */
[----:B------:R-:W-:Y:S01]  /*05b0*/  UMOV UR4, 0x20 ;  /* 0x0000002000047882 */ /* 0x000fe20000000000 */
[----:B------:R-:W-:Y:S01]  /*05c0*/  IMAD R8, R8, 0x4, R7 ;  /* 0x0000000408087824 */ /* 0x000fe200078e0207 */
[----:B------:R-:W-:Y:S01]  /*05d0*/  @!UP0 UMOV UR6, 0x400 ;  /* 0x0000040000068882 */ /* 0x000fe20000000000 */
[----:B------:R-:W-:-:S04]  /*05e0*/  @!UP0 UIADD3 UR4, -UR4, 0x100000, URZ ;  /* 0x0010000004048890 */ /* 0x000fc8000fffe13f */
[----:B------:R-:W-:Y:S02]  /*05f0*/  @!UP0 USHF.L.U32 UR5, UR4, 0xb, URZ ;  /* 0x0000000b04058899 */ /* 0x000fe4000800063f */
[----:B------:R-:W-:Y:S01]  /*0600*/  @!UP0 USHF.L.U32 UR4, UR4, 0x1, URZ ;  /* 0x0000000104048899 */ /* 0x000fe2000800063f */
[----:B---3--:R-:W-:Y:S01]  /*0610*/  ISETP.EQ.U32.AND P2, PT, R13, 0x1, PT ;  /* 0x000000010d00780c */ /* 0x008fe20003f42070 */
[----:B------:R-:W3:Y:S01]  /*0620*/  F2I.U32.TRUNC.NTZ R12, R12 ;  /* 0x0000000c000c7305 */ /* 0x000ee2000020f000 */
[----:B------:R-:W-:Y:S01]  /*0630*/  LEA.HI R0, R8, R8, RZ, 0x1 ;  /* 0x0000000808007211 */ /* 0x000fe200078f08ff */
[----:B------:R-:W5:Y:S03]  /*0640*/  LDC R7, c[0x0][0x148] ;  /* 0x00005200ff077b82 */ /* 0x000f660000000800 */
[----:B------:R-:W-:Y:S01]  /*0650*/  LOP3.LUT R11, R0, 0xfffffffe, RZ, 0xc0, !PT ;  /* 0xfffffffe000b7812 */ /* 0x000fe200078ec0ff */
[----:B0-----:R-:W-:Y:S01]  /*0660*/  IMAD.MOV R15, RZ, RZ, -R9 ;  /* 0x000000ffff0f7224 */ /* 0x001fe200078e0a09 */
[----:B------:R-:W-:-:S03]  /*0670*/  SHF.R.S32.HI R9, RZ, 0x1f, R2 ;  /* 0x0000001fff097819 */ /* 0x000fc60000011402 */
[----:B--2---:R-:W-:Y:S01]  /*0680*/  IMAD R3, R10, R15, UR8 ;  /* 0x000000080a037e24 */ /* 0x004fe2000f8e020f */
[----:B------:R-:W-:Y:S01]  /*0690*/  LEA.HI R9, R9, R2, RZ, 0x2 ;  /* 0x0000000209097211 */ /* 0x000fe200078f10ff */
[C---:B------:R-:W-:Y:S02]  /*06a0*/  IMAD.IADD R0, R8.reuse, 0x1, -R11 ;  /* 0x0000000108007824 */ /* 0x040fe400078e0a0b */
[----:B------:R-:W-:Y:S01]  /*06b0*/  IMAD.SHL.U32 R11, R8, 0x4, RZ ;  /* 0x00000004080b7824 */ /* 0x000fe200078e00ff */
[----:B------:R-:W-:Y:S01]  /*06c0*/  LOP3.LUT R9, R9, 0xfffffffc, RZ, 0xc0, !PT ;  /* 0xfffffffc09097812 */ /* 0x000fe200078ec0ff */
[----:B---3--:R-:W-:Y:S01]  /*06d0*/  IMAD.MOV R21, RZ, RZ, -R12 ;  /* 0x000000ffff157224 */ /* 0x008fe200078e0a0c */
[----:B------:R-:W-:Y:S01]  /*06e0*/  ISETP.NE.AND P4, PT, R0, R3, PT ;  /* 0x000000030000720c */ /* 0x000fe20003f85270 */
[----:B-1----:R-:W-:Y:S01]  /*06f0*/  @!UP0 ULEA UR6, UR7, UR6, 0x18 ;  /* 0x0000000607068291 */ /* 0x002fe2000f8ec03f */
[----:B------:R-:W-:Y:S01]  /*0700*/  LOP3.LUT R22, R8, 0xc, R11, 0x78, !PT ;  /* 0x0000000c08167812 */ /* 0x000fe200078e780b */
[----:B------:R-:W-:Y:S01]  /*0710*/  IMAD.IADD R0, R2, 0x1, -R9 ;  /* 0x0000000102007824 */ /* 0x000fe200078e0a09 */
[----:B------:R-:W-:Y:S01]  /*0720*/  VOTEU.ALL UP0, P0 ;  /* 0x00000000003f7886 */ /* 0x000fe20000000000 */
[----:B------:R-:W-:Y:S01]  /*0730*/  LOP3.LUT P0, RZ, R6, 0x7, RZ, 0xc0, !PT ;  /* 0x0000000706ff7812 */ /* 0x000fe2000780c0ff */
[----:B------:R-:W-:-:S02]  /*0740*/  VIADD R6, R5, 0xffffffff ;  /* 0xffffffff05067836 */ /* 0x000fc40000000000 */
[----:B------:R-:W-:Y:S01]  /*0750*/  ISETP.NE.AND P1, PT, R0, 0x3, PT ;  /* 0x000000030000780c */ /* 0x000fe20003f25270 */
[----:B-----5:R-:W-:Y:S01]  /*0760*/  IMAD R9, R7, R21, R4 ;  /* 0x0000001507097224 */ /* 0x020fe200078e0204 */
[----:B------:R-:W-:Y:S02]  /*0770*/  ISETP.LT.U32.AND P0, PT, R22, 0x2, !P0 ;  /* 0x000000021600780c */ /* 0x000fe40004701070 */
[----:B------:R-:W-:Y:S01]  /*0780*/  ISETP.EQ.OR P1, PT, R0, RZ, !P1 ;  /* 0x000000ff0000720c */ /* 0x000fe20004f22670 */
[----:B------:R-:W0:Y:S02]  /*0790*/  FENCE.VIEW.ASYNC.S ;  /* 0x00000000000073c6 */ /* 0x000e240000000000 */
[----:B0-----:R0:W1:Y:S01]  /*07a0*/  @!UP0 SYNCS.EXCH.64 URZ, [UR6+0x90], UR4 ;  /* 0x00009004063f85b2 */ /* 0x0010620008000100 */
[----:B------:R-:W-:Y:S02]  /*07b0*/  @P4 LEA.HI R2, R22, R22, RZ, 0x1 ;  /* 0x0000001616024211 */ /* 0x000fe400078f08ff */
[----:B------:R-:W-:-:S02]  /*07c0*/  ISETP.EQ.AND P1, PT, R5, RZ, P1 ;  /* 0x000000ff0500720c */ /* 0x000fc40000f22270 */
[----:B------:R-:W-:Y:S02]  /*07d0*/  @P4 SHF.R.S32.HI R2, RZ, 0x1, R2 ;  /* 0x00000001ff024819 */ /* 0x000fe40000011402 */
[----:B------:R-:W-:Y:S02]  /*07e0*/  ISETP.GE.U32.AND P6, PT, R6, 0x2, PT ;  /* 0x000000020600780c */ /* 0x000fe40003fc6070 */
[----:B------:R-:W-:Y:S02]  /*07f0*/  @P4 ISETP.NE.AND P5, PT, R2, R9, PT ;  /* 0x000000090200420c */ /* 0x000fe40003fa5270 */
[----:B------:R-:W-:Y:S02]  /*0800*/  SEL R2, RZ, 0x1, !P0 ;  /* 0x00000001ff027807 */ /* 0x000fe40004000000 */
[----:B------:R-:W-:Y:S02]  /*0810*/  @P4 SEL R23, RZ, 0x1, P5 ;  /* 0x00000001ff174807 */ /* 0x000fe40002800000 */
[----:B------:R-:W-:Y:S01]  /*0820*/  SEL R19, RZ, 0x1, !P1 ;  /* 0x00000001ff137807 */ /* 0x000fe20004800000 */
[----:B------:R0:W2:Y:S01]  /*0830*/  @!UP1 SYNCS.EXCH.64 URZ, [UR6+0x98], UR4 ;  /* 0x00009804063f95b2 */ /* 0x0000a20008000100 */
[----:B------:R-:W-:Y:S01]  /*0840*/  LOP3.LUT R23, R23, R2, RZ, 0xc0, !PT ;  /* 0x0000000217177212 */ /* 0x000fe200078ec0ff */
[----:B------:R-:W-:Y:S01]  /*0850*/  NOP ;  /* 0x0000000000007918 */ /* 0x000fe20000000000 */
[----:B------:R-:W-:Y:S01]  /*0860*/  SEL R19, R19, 0x2, P6 ;  /* 0x0000000213137807 */ /* 0x000fe20003000000 */
[----:B------:R-:W-:Y:S06]  /*0870*/  @!P2 BRA `(.L_x_4) ;  /* 0x000000000008a947 */ /* 0x000fec0003800000 */
[----:B-12-4-:R-:W-:Y:S01]  /*0880*/  UCGABAR_ARV ;  /* 0x00000000000079c7 */ /* 0x016fe20008000000 */
[----:B------:R-:W-:Y:S05]  /*0890*/  BRA `(.L_x_5) ;  /* 0x0000000000047947 */ /* 0x000fea0003800000 */
.L_x_4:
[----:B-12-4-:R-:W-:Y:S01]  /*08a0*/  NOP ;  /* 0x0000000000007918 */ /* 0x016fe20000000000 */
.L_x_5:
[----:B------:R-:W1:Y:S01]  /*08b0*/  LDC R16, c[0x0][0x65c] ;  /* 0x00019700ff107b82 */ /* 0x000e620000000800 */
[----:B------:R-:W-:Y:S02]  /*08c0*/  IMAD.U32 R8, RZ, RZ, UR8 ;  /* 0x00000008ff087e24 */ /* 0x000fe4000f8e00ff */
[----:B------:R-:W-:Y:S01]  /*08d0*/  IMAD.MOV.U32 R9, RZ, RZ, RZ ;  /* 0x000000ffff097224 */ /* 0x000fe200078e00ff */
[----:B-1----:R-:W-:-:S04]  /*08e0*/  ISETP.NE.AND P1, PT, R16, 0x1, PT ;  /* 0x000000011000780c */ /* 0x002fc80003f25270 */
[----:B------:R-:W-:-:S09]  /*08f0*/  P2R R2, PR, RZ, 0x2 ;  /* 0x00000002ff027803 */ /* 0x000fd20000000000 */
[----:B------:R-:W1:Y:S01]  /*0900*/  @P1 LDC R11, c[0x0][0x10] ;  /* 0x00000400ff0b1b82 */ /* 0x000e620000000800 */
[----:B------:R-:W-:Y:S02]  /*0910*/  @P1 IMAD.MOV.U32 R5, RZ, RZ, RZ ;  /* 0x000000ffff051224 */ /* 0x000fe400078e00ff */
[----:B------:R-:W-:-:S05]  /*0920*/  @P1 IMAD.MOV.U32 R17, RZ, RZ, RZ ;  /* 0x000000ffff111224 */ /* 0x000fca00078e00ff */
[----:B------:R-:W2:Y:S01]  /*0930*/  @!P1 LDC R13, c[0x0][0xc] ;  /* 0x00000300ff0d9b82 */ /* 0x000ea20000000800 */
[----:B-1----:R-:W-:-:S04]  /*0940*/  @P1 IMAD.WIDE.U32 R10, R11, UR8, R4 ;  /* 0x000000080b0a1c25 */ /* 0x002fc8000f8e0004 */
[----:B------:R-:W-:Y:S02]  /*0950*/  @P1 IMAD.MOV.U32 R2, RZ, RZ, R10 ;  /* 0x000000ffff021224 */ /* 0x000fe400078e000a */
[----:B------:R-:W-:Y:S02]  /*0960*/  @P1 IMAD.IADD R17, R11, 0x1, R17 ;  /* 0x000000010b111824 */ /* 0x000fe400078e0211 */
[----:B--2---:R-:W-:-:S04]  /*0970*/  @!P1 IMAD.WIDE.U32 R8, R4, R13, R8 ;  /* 0x0000000d04089225 */ /* 0x004fc800078e0008 */
[----:B------:R-:W-:Y:S02]  /*0980*/  @!P1 IMAD.MOV.U32 R2, RZ, RZ, R8 ;  /* 0x000000ffff029224 */ /* 0x000fe400078e0008 */
[----:B------:R-:W-:Y:S01]  /*0990*/  @!P1 IMAD.MOV.U32 R17, RZ, RZ, R9 ;  /* 0x000000ffff119224 */ /* 0x000fe200078e0009 */
[----:B------:R-:W-:Y:S06]  /*09a0*/  @!P2 BRA `(.L_x_6) ;  /* 0x00000000000ca947 */ /* 0x000fec0003800000 */
[----:B------:R-:W-:Y:S01]  /*09b0*/  UCGABAR_WAIT ;  /* 0x0000000000007dc7 */ /* 0x000fe20008000000 */
[----:B------:R-:W-:Y:S01]  /*09c0*/  CCTL.IVALL ;  /* 0x00000000ff00798f */ /* 0x000fe20002000000 */
[----:B------:R-:W-:Y:S05]  /*09d0*/  BRA `(.L_x_7) ;  /* 0x0000000000047947 */ /* 0x000fea0003800000 */
.L_x_6:
[----:B------:R-:W-:Y:S06]  /*09e0*/  BAR.SYNC.DEFER_BLOCKING 0x0 ;  /* 0x0000000000007b1d */ /* 0x000fec0000010000 */
.L_x_7:
[----:B------:R-:W-:Y:S05]  /*09f0*/  @!P3 BRA `(.L_x_8) ;  /* 0x0000003400a4b947 */ /* 0x000fea0003800000 */
[----:B------:R-:W-:-:S13]  /*0a00*/  ISETP.GT.U32.AND P0, PT, R6, 0x1, PT ;  /* 0x000000010600780c */ /* 0x000fda0003f04070 */
[----:B0-----:R-:W-:Y:S05]  /*0a10*/  @P0 EXIT ;  /* 0x000000000000094d */ /* 0x001fea0003800000 */
[----:B------:R-:W-:Y:S01]  /*0a20*/  ULDC.64 UR4, c[0x0][0x650] ;  /* 0x0001940000047ab9 */ /* 0x000fe20000000a00 */
[----:B------:R-:W-:Y:S01]  /*0a30*/  PRMT R0, RZ, 0x7610, R0 ;  /* 0x00007610ff007816 */ /* 0x000fe20000000000 */
[----:B------:R-:W-:Y:S01]  /*0a40*/  IMAD.MOV.U32 R45, RZ, RZ, -0x1 ;  /* 0xffffffffff2d7424 */ /* 0x000fe200078e00ff */
[----:B------:R-:W-:Y:S01]  /*0a50*/  ISETP.GE.U32.AND P0, PT, R2, UR4, PT ;  /* 0x0000000402007c0c */ /* 0x000fe2000bf06070 */
[----:B------:R-:W-:Y:S02]  /*0a60*/  IMAD.MOV.U32 R44, RZ, RZ, -0x1 ;  /* 0xffffffffff2c7424 */ /* 0x000fe400078e00ff */
[----:B------:R-:W-:Y:S01]  /*0a70*/  IMAD.MOV.U32 R41, RZ, RZ, -0x1 ;  /* 0xffffffffff297424 */ /* 0x000fe200078e00ff */
[----:B------:R-:W-:-:S13]  /*0a80*/  ISETP.GE.U32.AND.EX P0, PT, R17, UR5, PT, P0 ;  /* 0x0000000511007c0c */ /* 0x000fda000bf06100 */
[----:B------:R-:W-:Y:S05]  /*0a90*/  @P0 BRA `(.L_x_9) ;  /* 0x0000000400300947 */ /* 0x000fea0003800000 */
[----:B------:R-:W0:Y:S01]  /*0aa0*/  LDC.64 R24, c[0x0][0x628] ;  /* 0x00018a00ff187b82 */ /* 0x000e220000000a00 */
[----:B------:R-:W-:Y:S02]  /*0ab0*/  IMAD.MOV.U32 R8, RZ, RZ, R2 ;  /* 0x000000ffff087224 */ /* 0x000fe400078e0002 */
[----:B------:R-:W-:-:S05]  /*0ac0*/  IMAD.MOV.U32 R9, RZ, RZ, R17 ;  /* 0x000000ffff097224 */ /* 0x000fca00078e0011 */
[----:B------:R-:W1:Y:S08]  /*0ad0*/  LDC R0, c[0x0][0x630] ;  /* 0x00018c00ff007b82 */ /* 0x000e700000000800 */
[----:B------:R-:W2:Y:S01]  /*0ae0*/  LDC.64 R26, c[0x0][0x620] ;  /* 0x00018800ff1a7b82 */ /* 0x000ea20000000a00 */
[----:B0-----:R-:W-:-:S04]  /*0af0*/  ISETP.NE.U32.AND P0, PT, R24, RZ, PT ;  /* 0x000000ff1800720c */ /* 0x001fc80003f05070 */
[----:B------:R-:W-:-:S13]  /*0b00*/  ISETP.NE.AND.EX P0, PT, R25, RZ, PT, P0 ;  /* 0x000000ff1900720c */ /* 0x000fda0003f05300 */
[----:B-12---:R-:W-:Y:S05]  /*0b10*/  @!P0 BRA `(.L_x_10) ;  /* 0x0000000000288947 */ /* 0x006fea0003800000 */
[----:B------:R-:W0:Y:S02]  /*0b20*/  LDC R13, c[0x0][0x634] ;  /* 0x00018d00ff0d7b82 */ /* 0x000e240000000800 */
[----:B0-----:R-:W-:-:S05]  /*0b30*/  IADD3 R13, P0, R2, R13, RZ ;  /* 0x0000000d020d7210 */ /* 0x001fca0007f1e0ff */
[----:B------:R-:W-:-:S04]  /*0b40*/  IMAD.X R15, RZ, RZ, R17, P0 ;  /* 0x000000ffff0f7224 */ /* 0x000fc800000e0611 */
[----:B------:R-:W-:-:S04]  /*0b50*/  IMAD.WIDE.U32 R8, R15, R24, RZ ;  /* 0x000000180f087225 */ /* 0x000fc800078e00ff */
[----:B------:R-:W-:-:S04]  /*0b60*/  IMAD.WIDE.U32 R10, P0, R13, R25, R8 ;  /* 0x000000190d0a7225 */ /* 0x000fc80007800008 */
[----:B------:R-:W-:-:S04]  /*0b70*/  IMAD.WIDE.U32 R8, R13, R24, RZ ;  /* 0x000000180d087225 */ /* 0x000fc800078e00ff */
[----:B------:R-:W-:Y:S01]  /*0b80*/  IMAD.X R13, RZ, RZ, RZ, P0 ;  /* 0x000000ffff0d7224 */ /* 0x000fe200000e06ff */
[----:B------:R-:W-:Y:S01]  /*0b90*/  IADD3 RZ, P0, R9, R10, RZ ;  /* 0x0000000a09ff7210 */ /* 0x000fe20007f1e0ff */
[----:B------:R-:W-:-:S04]  /*0ba0*/  IMAD.MOV.U32 R12, RZ, RZ, R11 ;  /* 0x000000ffff0c7224 */ /* 0x000fc800078e000b */
[----:B------:R-:W-:-:S08]  /*0bb0*/  IMAD.WIDE.U32.X R8, R15, R25, R12, P0 ;  /* 0x000000190f087225 */ /* 0x000fd000000e040c */
.L_x_10:
[----:B------:R-:W0:Y:S01]  /*0bc0*/  LDC.64 R24, c[0x0][0x640] ;  /* 0x00019000ff187b82 */ /* 0x000e220000000a00 */
[-CC-:B------:R-:W-:Y:S01]  /*0bd0*/  SHF.R.U64 R41, R8, R0.reuse, R9.reuse ;  /* 0x0000000008297219 */ /* 0x180fe20000001209 */
[----:B------:R-:W-:Y:S01]  /*0be0*/  IMAD.MOV.U32 R8, RZ, RZ, R2 ;  /* 0x000000ffff087224 */ /* 0x000fe200078e0002 */
[----:B------:R-:W-:Y:S01]  /*0bf0*/  SHF.R.U32.HI R0, RZ, R0, R9 ;  /* 0x00000000ff007219 */ /* 0x000fe20000011609 */
[----:B------:R-:W-:Y:S01]  /*0c00*/  IMAD R30, R7, R21, R4 ;  /* 0x00000015071e7224 */ /* 0x000fe200078e0204 */
[----:B------:R-:W-:Y:S01]  /*0c10*/  IADD3 R5, P0, RZ, -R41, RZ ;  /* 0x80000029ff057210 */ /* 0x000fe20007f1e0ff */
[----:B------:R-:W-:Y:S02]  /*0c20*/  IMAD.MOV.U32 R21, RZ, RZ, 0x1 ;  /* 0x00000001ff157424 */ /* 0x000fe400078e00ff */
[----:B------:R-:W1:Y:S02]  /*0c30*/  LDC R6, c[0x0][0x618] ;  /* 0x00018600ff067b82 */ /* 0x000e640000000800 */
[----:B------:R-:W-:-:S04]  /*0c40*/  IMAD.X R9, RZ, RZ, ~R0, P0 ;  /* 0x000000ffff097224 */ /* 0x000fc800000e0e00 */
[-C--:B------:R-:W-:Y:S02]  /*0c50*/  IMAD R0, R9, R26.reuse, RZ ;  /* 0x0000001a09007224 */ /* 0x080fe400078e02ff */
[----:B------:R-:W2:Y:S01]  /*0c60*/  LDC R11, c[0x0][0x608] ;  /* 0x00018200ff0b7b82 */ /* 0x000ea20000000800 */
[----:B------:R-:W-:Y:S02]  /*0c70*/  IMAD.MOV.U32 R9, RZ, RZ, R17 ;  /* 0x000000ffff097224 */ /* 0x000fe400078e0011 */
[----:B------:R-:W-:-:S05]  /*0c80*/  IMAD.WIDE.U32 R8, R5, R26, R8 ;  /* 0x0000001a05087225 */ /* 0x000fca00078e0008 */
[----:B------:R-:W3:Y:S01]  /*0c90*/  LDC R12, c[0x0][0x658] ;  /* 0x00019600ff0c7b82 */ /* 0x000ee20000000800 */
[----:B------:R-:W-:Y:S01]  /*0ca0*/  IMAD R5, R5, R27, R0 ;  /* 0x0000001b05057224 */ /* 0x000fe200078e0200 */
[----:B0-----:R-:W-:-:S03]  /*0cb0*/  ISETP.NE.U32.AND P0, PT, R24, RZ, PT ;  /* 0x000000ff1800720c */ /* 0x001fc60003f05070 */
[----:B------:R-:W-:Y:S01]  /*0cc0*/  IMAD.IADD R5, R9, 0x1, R5 ;  /* 0x0000000109057824 */ /* 0x000fe200078e0205 */
[----:B------:R-:W-:Y:S01]  /*0cd0*/  ISETP.NE.AND.EX P0, PT, R25, RZ, PT, P0 ;  /* 0x000000ff1900720c */ /* 0x000fe20003f05300 */
[----:B------:R-:W-:Y:S01]  /*0ce0*/  IMAD.MOV.U32 R9, RZ, RZ, -0x1 ;  /* 0xffffffffff097424 */ /* 0x000fe200078e00ff */
[----:B------:R-:W0:Y:S02]  /*0cf0*/  LDC R15, c[0x0][0x600] ;  /* 0x00018000ff0f7b82 */ /* 0x000e240000000800 */
[-CC-:B-1----:R-:W-:Y:S02]  /*0d00*/  SHF.R.U64 R13, R8, R6.reuse, R5.reuse ;  /* 0x00000006080d7219 */ /* 0x182fe40000001205 */
[----:B------:R-:W-:-:S04]  /*0d10*/  SHF.R.U32.HI R0, RZ, R6, R5 ;  /* 0x00000006ff007219 */ /* 0x000fc80000011605 */
[----:B------:R-:W1:Y:S01]  /*0d20*/  LDC R14, c[0x0][0x648] ;  /* 0x00019200ff0e7b82 */ /* 0x000e620000000800 */
[-CC-:B--2---:R-:W-:Y:S02]  /*0d30*/  SHF.R.U64 R27, R13, R11.reuse, R0.reuse ;  /* 0x0000000b0d1b7219 */ /* 0x184fe40000001200 */
[----:B------:R-:W-:-:S05]  /*0d40*/  SHF.R.U32.HI R5, RZ, R11, R0 ;  /* 0x0000000bff057219 */ /* 0x000fca0000011600 */
[----:B------:R-:W2:Y:S01]  /*0d50*/  LDC R20, c[0x0][0x638] ;  /* 0x00018e00ff147b82 */ /* 0x000ea20000000800 */
[-CC-:B---3--:R-:W-:Y:S02]  /*0d60*/  SHF.R.U64 R28, R27, R12.reuse, R5.reuse ;  /* 0x0000000c1b1c7219 */ /* 0x188fe40000001205 */
[-C--:B------:R-:W-:Y:S02]  /*0d70*/  SHF.L.U32 R0, R9, R12.reuse, RZ ;  /* 0x0000000c09007219 */ /* 0x080fe400000006ff */
[----:B------:R-:W-:Y:S01]  /*0d80*/  SHF.R.U32.HI R5, RZ, R12, R5 ;  /* 0x0000000cff057219 */ /* 0x000fe20000011605 */
[----:B------:R-:W-:Y:S01]  /*0d90*/  IMAD.MOV.U32 R4, RZ, RZ, R28 ;  /* 0x000000ffff047224 */ /* 0x000fe200078e001c */
[----:B------:R-:W-:Y:S01]  /*0da0*/  LOP3.LUT R10, RZ, R0, RZ, 0x33, !PT ;  /* 0x00000000ff0a7212 */ /* 0x000fe200078e33ff */
[----:B------:R-:W3:Y:S01]  /*0db0*/  LDC R26, c[0x0][0x610] ;  /* 0x00018400ff1a7b82 */ /* 0x000ee20000000800 */
[----:B------:R-:W-:Y:S05]  /*0dc0*/  @!P0 BRA `(.L_x_11) ;  /* 0x0000000000288947 */ /* 0x000fea0003800000 */
[----:B------:R-:W4:Y:S02]  /*0dd0*/  LDC R9, c[0x0][0x64c] ;  /* 0x00019300ff097b82 */ /* 0x000f240000000800 */
[----:B----4-:R-:W-:-:S05]  /*0de0*/  IADD3 R9, P0, R28, R9, RZ ;  /* 0x000000091c097210 */ /* 0x010fca0007f1e0ff */
        /* <DEDUP_REMOVED lines=8> */
.L_x_11:
[----:B-1----:R-:W-:Y:S01]  /*0e70*/  SHF.R.U64 R4, R4, R14, R5 ;  /* 0x0000000e04047219 */ /* 0x002fe20000001205 */
[----:B0-----:R-:W-:Y:S01]  /*0e80*/  VIADD R6, R15, 0xffffffff ;  /* 0xffffffff0f067836 */ /* 0x001fe20000000000 */
[----:B------:R-:W-:Y:S02]  /*0e90*/  SHF.L.U32 R0, R21, R12, RZ ;  /* 0x0000000c15007219 */ /* 0x000fe400000006ff */
[----:B------:R-:W-:Y:S01]  /*0ea0*/  LOP3.LUT R5, R27, R10, RZ, 0xc0, !PT ;  /* 0x0000000a1b057212 */ /* 0x000fe200078ec0ff */
[----:B------:R-:W-:Y:S01]  /*0eb0*/  IMAD.MOV R7, RZ, RZ, -R4 ;  /* 0x000000ffff077224 */ /* 0x000fe200078e0a04 */
[----:B------:R-:W-:Y:S02]  /*0ec0*/  SEL R3, R3, R30, !P1 ;  /* 0x0000001e03037207 */ /* 0x000fe40004800000 */
[----:B------:R-:W-:Y:S01]  /*0ed0*/  LOP3.LUT R6, R13, R6, RZ, 0xc0, !PT ;  /* 0x000000060d067212 */ /* 0x000fe200078ec0ff */
[----:B------:R-:W-:Y:S02]  /*0ee0*/  IMAD R4, R0, R4, R5 ;  /* 0x0000000400047224 */ /* 0x000fe400078e0205 */
[----:B--2---:R-:W-:-:S02]  /*0ef0*/  IMAD R0, R7, R20, R28 ;  /* 0x0000001407007224 */ /* 0x004fc400078e021c */
[----:B---3--:R-:W-:Y:S02]  /*0f00*/  IMAD R3, R4, R26, R3 ;  /* 0x0000001a04037224 */ /* 0x008fe400078e0203 */
[----:B------:R-:W-:Y:S02]  /*0f10*/  IMAD.MOV.U32 R5, RZ, RZ, 0x1 ;  /* 0x00000001ff057424 */ /* 0x000fe400078e00ff */
[----:B------:R-:W-:-:S03]  /*0f20*/  IMAD R4, R0, R15, R6 ;  /* 0x0000000f00047224 */ /* 0x000fc600078e0206 */
[----:B------:R-:W-:Y:S02]  /*0f30*/  PRMT R0, R5, 0x7610, R0 ;  /* 0x0000761005007816 */ /* 0x000fe40000000000 */
[----:B------:R-:W-:Y:S02]  /*0f40*/  SEL R44, R4, R3, !P1 ;  /* 0x00000003042c7207 */ /* 0x000fe40004800000 */
[----:B------:R-:W-:-:S07]  /*0f50*/  SEL R45, R3, R4, !P1 ;  /* 0x00000004032d7207 */ /* 0x000fce0004800000 */
.L_x_9:
[----:B------:R-:W-:-:S08]  /*0f60*/  NOP ;  /* 0x0000000000007918 */ /* 0x000fd00000000000 */
[----:B------:R-:W0:Y:S02]  /*0f70*/  USETMAXREG.TRY_ALLOC.CTAPOOL UP0, 0xe8 ;  /* 0x000000e8000079c8 */ /* 0x000e240008000600 */
[----:B0-----:R-:W-:-:S13]  /*0f80*/  PLOP3.LUT P0, PT, PT, PT, UP0, 0x80, 0x0 ;  /* 0x000000000000781c */ /* 0x001fda0003f0f008 */
[----:B------:R-:W-:Y:S05]  /*0f90*/  @!P0 BRA `(.L_x_9) ;  /* 0xfffffffc00f08947 */ /* 0x000fea000383ffff */
[----:B------:R-:W-:Y:S01]  /*0fa0*/  ULDC.64 UR4, c[0x0][0x598] ;  /* 0x0001660000047ab9 */ /* 0x000fe20000000a00 */
[----:B------:R-:W-:Y:S01]  /*0fb0*/  ULDC.64 UR36, c[0x0][0x208] ;  /* 0x0000820000247ab9 */ /* 0x000fe20000000a00 */
[----:B------:R-:W-:-:S04]  /*0fc0*/  ISETP.NE.U32.AND P0, PT, RZ, UR4, PT ;  /* 0x00000004ff007c0c */ /* 0x000fc8000bf05070 */
[----:B------:R-:W-:-:S13]  /*0fd0*/  ISETP.NE.AND.EX P0, PT, RZ, UR5, PT, P0 ;  /* 0x00000005ff007c0c */ /* 0x000fda000bf05300 */
[----:B------:R-:W-:Y:S05]  /*0fe0*/  @!P0 BRA `(.L_x_12) ;  /* 0x00000000001c8947 */ /* 0x000fea0003800000 */
[----:B------:R-:W0:Y:S02]  /*0ff0*/  LDC.64 R4, c[0x0][0x598] ;  /* 0x00016600ff047b82 */ /* 0x000e240000000a00 */
[----:B0-----:R-:W2:Y:S02]  /*1000*/  LDG.E.64 R4, desc[UR36][R4.64] ;  /* 0x0000002404047981 */ /* 0x001ea4000c1e1b00 */
[----:B--2---:R-:W-:-:S04]  /*1010*/  ISETP.NE.U32.AND P0, PT, R4, RZ, PT ;  /* 0x000000ff0400720c */ /* 0x004fc80003f05070 */
[----:B------:R-:W-:-:S13]  /*1020*/  ISETP.NE.AND.EX P0, PT, R5, RZ, PT, P0 ;  /* 0x000000ff0500720c */ /* 0x000fda0003f05300 */
[----:B------:R-:W-:Y:S05]  /*1030*/  @!P0 BRA `(.L_x_12) ;  /* 0x0000000000088947 */ /* 0x000fea0003800000 */
[----:B------:R0:W5:Y:S01]  /*1040*/  LD.E R40, desc[UR36][R4.64] ;  /* 0x0000002404287980 */ /* 0x000162000c101900 */
[----:B------:R-:W-:Y:S05]  /*1050*/  BRA `(.L_x_13) ;  /* 0x0000000000247947 */ /* 0x000fea0003800000 */
.L_x_12:
[----:B------:R-:W-:Y:S02]  /*1060*/  ULDC.64 UR4, c[0x0][0x588] ;  /* 0x0001620000047ab9 */ /* 0x000fe40000000a00 */
[----:B------:R-:W-:-:S04]  /*1070*/  ISETP.NE.U32.AND P0, PT, RZ, UR4, PT ;  /* 0x00000004ff007c0c */ /* 0x000fc8000bf05070 */
[----:B------:R-:W-:-:S13]  /*1080*/  ISETP.NE.AND.EX P0, PT, RZ, UR5, PT, P0 ;  /* 0x00000005ff007c0c */ /* 0x000fda000bf05300 */
[----:B------:R-:W-:Y:S05]  /*1090*/  @!P0 BRA `(.L_x_14) ;  /* 0x00000000000c8947 */ /* 0x000fea0003800000 */
[----:B------:R-:W0:Y:S02]  /*10a0*/  LDC.64 R4, c[0x0][0x588] ;  /* 0x00016200ff047b82 */ /* 0x000e240000000a00 */
[----:B0-----:R1:W5:Y:S01]  /*10b0*/  LDG.E R40, desc[UR36][R4.64] ;  /* 0x0000002404287981 */ /* 0x001362000c1e1900 */
[----:B------:R-:W-:Y:S05]  /*10c0*/  BRA `(.L_x_13) ;  /* 0x0000000000087947 */ /* 0x000fea0003800000 */
.L_x_14:
[----:B------:R-:W-:Y:S02]  /*10d0*/  ULDC UR4, c[0x0][0x580] ;  /* 0x0001600000047ab9 */ /* 0x000fe40000000800 */
[----:B------:R-:W-:-:S07]  /*10e0*/  IMAD.U32 R40, RZ, RZ, UR4 ;  /* 0x00000004ff287e24 */ /* 0x000fce000f8e00ff */
.L_x_13:
[----:B------:R-:W-:Y:S02]  /*10f0*/  ULDC.64 UR4, c[0x0][0x5a0] ;  /* 0x0001680000047ab9 */ /* 0x000fe40000000a00 */
[----:B------:R-:W-:-:S04]  /*1100*/  ISETP.NE.U32.AND P0, PT, RZ, UR4, PT ;  /* 0x00000004ff007c0c */ /* 0x000fc8000bf05070 */
[----:B------:R-:W-:-:S13]  /*1110*/  ISETP.NE.AND.EX P0, PT, RZ, UR5, PT, P0 ;  /* 0x00000005ff007c0c */ /* 0x000fda000bf05300 */
[----:B------:R-:W-:Y:S05]  /*1120*/  @!P0 BRA `(.L_x_15) ;  /* 0x00000000001c8947 */ /* 0x000fea0003800000 */
[----:B01----:R-:W0:Y:S02]  /*1130*/  LDC.64 R4, c[0x0][0x5a0] ;  /* 0x00016800ff047b82 */ /* 0x003e240000000a00 */
[----:B0-----:R-:W2:Y:S02]  /*1140*/  LDG.E.64 R4, desc[UR36][R4.64] ;  /* 0x0000002404047981 */ /* 0x001ea4000c1e1b00 */
[----:B--2---:R-:W-:-:S04]  /*1150*/  ISETP.NE.U32.AND P0, PT, R4, RZ, PT ;  /* 0x000000ff0400720c */ /* 0x004fc80003f05070 */
[----:B------:R-:W-:-:S13]  /*1160*/  ISETP.NE.AND.EX P0, PT, R5, RZ, PT, P0 ;  /* 0x000000ff0500720c */ /* 0x000fda0003f05300 */
[----:B------:R-:W-:Y:S05]  /*1170*/  @!P0 BRA `(.L_x_15) ;  /* 0x0000000000088947 */ /* 0x000fea0003800000 */
[----:B------:R0:W5:Y:S01]  /*1180*/  LD.E R42, desc[UR36][R4.64] ;  /* 0x00000024042a7980 */ /* 0x000162000c101900 */
[----:B------:R-:W-:Y:S05]  /*1190*/  BRA `(.L_x_16) ;  /* 0x0000000000247947 */ /* 0x000fea0003800000 */
.L_x_15:
[----:B------:R-:W-:Y:S02]  /*11a0*/  ULDC.64 UR4, c[0x0][0x590] ;  /* 0x0001640000047ab9 */ /* 0x000fe40000000a00 */
[----:B------:R-:W-:-:S04]  /*11b0*/  ISETP.NE.U32.AND P0, PT, RZ, UR4, PT ;  /* 0x00000004ff007c0c */ /* 0x000fc8000bf05070 */
[----:B------:R-:W-:-:S13]  /*11c0*/  ISETP.NE.AND.EX P0, PT, RZ, UR5, PT, P0 ;  /* 0x00000005ff007c0c */ /* 0x000fda000bf05300 */
[----:B------:R-:W-:Y:S05]  /*11d0*/  @!P0 BRA `(.L_x_17) ;  /* 0x00000000000c8947 */ /* 0x000fea0003800000 */
[----:B------:R-:W2:Y:S02]  /*11e0*/  LDC.64 R42, c[0x0][0x590] ;  /* 0x00016400ff2a7b82 */ /* 0x000ea40000000a00 */
[----:B--2---:R2:W5:Y:S01]  /*11f0*/  LDG.E R42, desc[UR36][R42.64] ;  /* 0x000000242a2a7981 */ /* 0x004562000c1e1900 */
[----:B------:R-:W-:Y:S05]  /*1200*/  BRA `(.L_x_16) ;  /* 0x0000000000087947 */ /* 0x000fea0003800000 */
.L_x_17:
[----:B------:R-:W-:Y:S02]  /*1210*/  ULDC UR4, c[0x0][0x584] ;  /* 0x0001610000047ab9 */ /* 0x000fe40000000800 */
[----:B------:R-:W-:-:S07]  /*1220*/  IMAD.U32 R42, RZ, RZ, UR4 ;  /* 0x00000004ff2a7e24 */ /* 0x000fce000f8e00ff */
.L_x_16:
[----:B------:R-:W-:-:S13]  /*1230*/  LOP3.LUT P0, RZ, R0, 0xff, RZ, 0xc0, !PT ;  /* 0x000000ff00ff7812 */ /* 0x000fda000780c0ff */
[----:B------:R-:W-:Y:S05]  /*1240*/  @!P0 EXIT ;  /* 0x000000000000894d */ /* 0x000fea0003800000 */
[----:B------:R-:W-:Y:S01]  /*1250*/  ULDC UR4, c[0x0][0x28c] ;  /* 0x0000a30000047ab9 */ /* 0x000fe20000000800 */
[----:B--2---:R-:W-:Y:S01]  /*1260*/  LOP3.LUT R43, R19, 0x1, RZ, 0xfc, !PT ;  /* 0x00000001132b7812 */ /* 0x004fe200078efcff */
[----:B------:R-:W-:Y:S01]  /*1270*/  UIADD3 UR4, UR4, 0x3f, URZ ;  /* 0x0000003f04047890 */ /* 0x000fe2000fffe03f */
[----:B------:R-:W-:Y:S01]  /*1280*/  UMOV UR38, URZ ;  /* 0x0000003f00267c82 */ /* 0x000fe20008000000 */
[----:B------:R-:W-:Y:S02]  /*1290*/  UMOV UR39, URZ ;  /* 0x0000003f00277c82 */ /* 0x000fe40008000000 */
[----:B------:R-:W-:-:S04]  /*12a0*/  USHF.R.S32.HI UR5, URZ, 0x1f, UR4 ;  /* 0x0000001f3f057899 */ /* 0x000fc80008011404 */
[----:B------:R-:W-:-:S04]  /*12b0*/  ULEA.HI UR5, UR5, UR4, URZ, 0x6 ;  /* 0x0000000405057291 */ /* 0x000fc8000f8f303f */
[----:B------:R-:W-:-:S12]  /*12c0*/  USHF.R.S32.HI UR40, URZ, 0x6, UR5 ;  /* 0x000000063f287899 */ /* 0x000fd80008011405 */
.L_x_65:
[----:B------:R-:W-:Y:S01]  /*12d0*/  LOP3.LUT R0, R18, 0x80, RZ, 0xc0, !PT ;  /* 0x0000008012007812 */ /* 0x000fe200078ec0ff */
[----:B--2---:R-:W2:Y:S01]  /*12e0*/  S2UR UR7, SR_CgaCtaId ;  /* 0x00000000000779c3 */ /* 0x004ea20000008800 */
[----:B------:R-:W-:Y:S02]  /*12f0*/  UMOV UR6, 0x400 ;  /* 0x0000040000067882 */ /* 0x000fe40000000000 */
[----:B------:R-:W-:-:S06]  /*1300*/  SHF.R.U32.HI R0, RZ, 0x7, R0 ;  /* 0x00000007ff007819 */ /* 0x000fcc0000011600 */
[----:B---3--:R-:W3:Y:S01]  /*1310*/  SHFL.IDX PT, R0, R0, RZ, 0x1f ;  /* 0x00001fff00007589 */ /* 0x008ee200000e0000 */
[----:B--2---:R-:W-:Y:S01]  /*1320*/  ULEA UR6, UR7, UR6, 0x18 ;  /* 0x0000000607067291 */ /* 0x004fe2000f8ec03f */
[----:B---3--:R-:W-:-:S13]  /*1330*/  R2UR UR4, R0 ;  /* 0x00000000000472ca */ /* 0x008fda00000e0000 */
[----:B------:R-:W-:-:S04]  /*1340*/  ULEA.HI UR5, UR4, UR4, URZ, 0x1 ;  /* 0x0000000404057291 */ /* 0x000fc8000f8f083f */
[----:B------:R-:W-:-:S04]  /*1350*/  ULOP3.LUT UR5, UR5, 0x7fffe, URZ, 0xc0, !UPT ;  /* 0x0007fffe05057892 */ /* 0x000fc8000f8ec03f */
[----:B------:R-:W-:-:S03]  /*1360*/  UIADD3 UR5, UR4, -UR5, URZ ;  /* 0x8000000504057290 */ /* 0x000fc6000fffe03f */
[----:B------:R-:W-:Y:S01]  /*1370*/  ULDC UR4, c[0x0][0x28c] ;  /* 0x0000a30000047ab9 */ /* 0x000fe20000000800 */
[----:B------:R-:W-:Y:S01]  /*1380*/  ULEA UR5, UR5, UR6, 0xd ;  /* 0x0000000605057291 */ /* 0x000fe2000f8e683f */
[----:B------:R-:W-:-:S03]  /*1390*/  ISETP.LT.AND P0, PT, RZ, UR4, PT ;  /* 0x00000004ff007c0c */ /* 0x000fc6000bf01270 */
[----:B------:R-:W-:-:S04]  /*13a0*/  UIADD3 UR5, UR5, 0x180, URZ ;  /* 0x0000018005057890 */ /* 0x000fc8000fffe03f */
[----:B------:R-:W-:-:S04]  /*13b0*/  USHF.R.U32.HI UR5, URZ, 0x4, UR5 ;  /* 0x000000043f057899 */ /* 0x000fc80008011605 */
[----:B------:R-:W-:Y:S02]  /*13c0*/  ULOP3.LUT UR41, UR5, 0x3fff, URZ, 0xc0, !UPT ;  /* 0x00003fff05297892 */ /* 0x000fe4000f8ec03f */
[----:B----45:R-:W-:Y:S10]  /*13d0*/  @P0 BRA `(.L_x_18) ;  /* 0x0000000000400947 */ /* 0x030ff40003800000 */
[----:B------:R-:W-:Y:S01]  /*13e0*/  MOV R0, 0x0 ;  /* 0x0000000000007802 */ /* 0x000fe20000000f00 */
[----:B------:R-:W-:Y:S01]  /*13f0*/  ULDC.64 UR4, c[0x4][0x68] ;  /* 0x01001a0000047ab9 */ /* 0x000fe20000000a00 */
[----:B------:R-:W-:Y:S01]  /*1400*/  ULDC.64 UR6, c[0x4][0x8] ;  /* 0x0100020000067ab9 */ /* 0x000fe20000000a00 */
[----:B01----:R-:W-:Y:S01]  /*1410*/  IMAD.U32 R4, RZ, RZ, UR4 ;  /* 0x00000004ff047e24 */ /* 0x003fe2000f8e00ff */
[----:B------:R0:W1:Y:S01]  /*1420*/  LDC.64 R14, c[0x4][R0] ;  /* 0x01000000000e7b82 */ /* 0x0000620000000a00 */
[----:B------:R-:W-:Y:S01]  /*1430*/  IMAD.U32 R5, RZ, RZ, UR5 ;  /* 0x00000005ff057e24 */ /* 0x000fe2000f8e00ff */
[----:B------:R-:W-:Y:S01]  /*1440*/  ULDC.64 UR4, c[0x4][0x70] ;  /* 0x01001c0000047ab9 */ /* 0x000fe20000000a00 */
[----:B------:R-:W-:Y:S02]  /*1450*/  IMAD.U32 R10, RZ, RZ, UR6 ;  /* 0x00000006ff0a7e24 */ /* 0x000fe4000f8e00ff */
[----:B------:R-:W-:Y:S02]  /*1460*/  IMAD.U32 R6, RZ, RZ, UR4 ;  /* 0x00000004ff067e24 */ /* 0x000fe4000f8e00ff */
[----:B------:R-:W-:-:S02]  /*1470*/  IMAD.U32 R7, RZ, RZ, UR5 ;  /* 0x00000005ff077e24 */ /* 0x000fc4000f8e00ff */
[----:B------:R-:W-:Y:S02]  /*1480*/  IMAD.U32 R11, RZ, RZ, UR7 ;  /* 0x00000007ff0b7e24 */ /* 0x000fe4000f8e00ff */
[----:B------:R-:W-:Y:S02]  /*1490*/  IMAD.MOV.U32 R8, RZ, RZ, 0x1e1 ;  /* 0x000001e1ff087424 */ /* 0x000fe400078e00ff */
[----:B------:R-:W-:Y:S02]  /*14a0*/  IMAD.MOV.U32 R12, RZ, RZ, 0x1 ;  /* 0x00000001ff0c7424 */ /* 0x000fe400078e00ff */
[----:B0-----:R-:W-:-:S07]  /*14b0*/  IMAD.MOV.U32 R13, RZ, RZ, RZ ;  /* 0x000000ffff0d7224 */ /* 0x001fce00078e00ff */
[----:B------:R-:W-:-:S07]  /*14c0*/  LEPC R20, `(.L_x_18) ;  /* 0x000000001014794e */ /* 0x000fce0000000000 */
[----:B-1---5:R-:W-:Y:S05]  /*14d0*/  CALL.ABS.NOINC R14 ;  /* 0x000000000e007343 */ /* 0x022fea0003c00000 */
.L_x_18:
[----:B------:R-:W-:-:S13]  /*14e0*/  ISETP.NE.AND P0, PT, R43, 0x3, PT ;  /* 0x000000032b00780c */ /* 0x000fda0003f05270 */
[----:B------:R-:W-:Y:S05]  /*14f0*/  @!P0 BRA `(.L_x_19) ;  /* 0x0000000000048947 */ /* 0x000fea0003800000 */
[----:B------:R-:W-:Y:S01]  /*1500*/  BPT.TRAP 0x1 ;  /* 0x000000040000795c */ /* 0x000fe20000300000 */
.L_x_19:
[----:B------:R-:W2:Y:S01]  /*1510*/  S2UR UR5, SR_CgaCtaId ;  /* 0x00000000000579c3 */ /* 0x000ea20000008800 */
[----:B------:R-:W-:Y:S01]  /*1520*/  UMOV UR4, 0x400 ;  /* 0x0000040000047882 */ /* 0x000fe20000000000 */
[----:B------:R-:W-:Y:S02]  /*1530*/  IMAD.U32 R0, RZ, RZ, UR38 ;  /* 0x00000026ff007e24 */ /* 0x000fe4000f8e00ff */
[----:B------:R-:W-:-:S03]  /*1540*/  IMAD.U32 R3, RZ, RZ, UR39 ;  /* 0x00000027ff037e24 */ /* 0x000fc6000f8e00ff */
[----:B------:R-:W-:Y:S01]  /*1550*/  SHF.L.U32 R0, R0, 0x1f, RZ ;  /* 0x0000001f00007819 */ /* 0x000fe200000006ff */
[----:B--2---:R-:W-:-:S06]  /*1560*/  ULEA UR4, UR5, UR4, 0x18 ;  /* 0x0000000405047291 */ /* 0x004fcc000f8ec03f */
[----:B------:R-:W-:-:S04]  /*1570*/  IMAD.U32 R6, RZ, RZ, UR4 ;  /* 0x00000004ff067e24 */ /* 0x000fc8000f8e00ff */
[----:B------:R-:W-:-:S04]  /*1580*/  IMAD R3, R3, 0x8, R6 ;  /* 0x0000000803037824 */ /* 0x000fc800078e0206 */
[----:B------:R2:W3:Y:S01]  /*1590*/  SYNCS.PHASECHK.TRANS64.TRYWAIT P1, [R3+URZ], R0 ;  /* 0x00000000030075a7 */ /* 0x0004e2000802017f */
[----:B------:R-:W-:Y:S05]  /*15a0*/  @!P0 BRA `(.L_x_20) ;  /* 0x0000000000048947 */ /* 0x000fea0003800000 */
[----:B------:R-:W-:Y:S01]  /*15b0*/  BPT.TRAP 0x1 ;  /* 0x000000040000795c */ /* 0x000fe20000300000 */
.L_x_20:
[----:B---3--:R-:W-:Y:S05]  /*15c0*/  @P1 BRA `(.L_x_21) ;  /* 0x0000000000081947 */ /* 0x008fea0003800000 */
[----:B------:R-:W3:Y:S02]  /*15d0*/  SYNCS.PHASECHK.TRANS64.TRYWAIT P1, [R3+URZ], R0 ;  /* 0x00000000030075a7 */ /* 0x000ee4000802017f */
[----:B---3--:R-:W-:Y:S05]  /*15e0*/  @!P1 BRA `(.L_x_22) ;  /* 0x00000040009c9947 */ /* 0x008fea0003800000 */
.L_x_21:
[----:B------:R-:W-:-:S04]  /*15f0*/  UISETP.LT.AND UP0, UPT, UR40, 0x1, UPT ;  /* 0x000000012800788c */ /* 0x000fc8000bf01270 */
[----:B------:R-:W-:-:S06]  /*1600*/  USEL UR4, UR40, 0x1, UP0 ;  /* 0x0000000128047887 */ /* 0x000fcc0008000000 */
[----:B--23--:R-:W-:Y:S01]  /*1610*/  IMAD.U32 R0, RZ, RZ, UR4 ;  /* 0x00000004ff007e24 */ /* 0x00cfe2000f8e00ff */
[----:B------:R-:W-:Y:S05]  /*1620*/  WARPSYNC.ALL ;  /* 0x0000000000007948 */ /* 0x000fea0003800000 */
[----:B------:R-:W-:-:S04]  /*1630*/  IADD3 R0, -R0, UR40, RZ ;  /* 0x0000002800007c10 */ /* 0x000fc8000fffe1ff */
[----:B------:R-:W-:Y:S02]  /*1640*/  ISETP.GE.AND P1, PT, R0, 0x1, PT ;  /* 0x000000010000780c */ /* 0x000fe40003f26270 */
[----:B------:R-:W-:Y:S01]  /*1650*/  R2UR UR4, R6 ;  /* 0x00000000060472ca */ /* 0x000fe200000e0000 */
[----:B------:R-:W-:Y:S01]  /*1660*/  WARPGROUP.ARRIVE ;  /* 0x00000000000079c5 */ /* 0x000fe20000000000 */
[----:B------:R-:W-:Y:S01]  /*1670*/  UMOV UR9, 0x40000040 ;  /* 0x4000004000097882 */ /* 0x000fe20000000000 */
[----:B------:R-:W-:-:S10]  /*1680*/  UMOV UR11, 0x40000040 ;  /* 0x40000040000b7882 */ /* 0x000fd40000000000 */
[----:B------:R-:W-:-:S04]  /*1690*/  UIADD3 UR4, UR4, 0x30180, URZ ;  /* 0x0003018004047890 */ /* 0x000fc8000fffe03f */
[----:B------:R-:W-:-:S04]  /*16a0*/  USHF.R.U32.HI UR4, URZ, 0x4, UR4 ;  /* 0x000000043f047899 */ /* 0x000fc80008011604 */
[----:B------:R-:W-:Y:S02]  /*16b0*/  ULOP3.LUT UR5, UR4, 0x3fff, URZ, 0xc0, !UPT ;  /* 0x00003fff04057892 */ /* 0x000fe4000f8ec03f */
[----:B------:R-:W-:Y:S02]  /*16c0*/  ULOP3.LUT UR4, UR41, 0x10000, URZ, 0xfc, !UPT ;  /* 0x0001000029047892 */ /* 0x000fe4000f8efc3f */
[----:B------:R-:W-:Y:S02]  /*16d0*/  ULOP3.LUT UR5, UR5, 0x10000, URZ, 0xfc, !UPT ;  /* 0x0001000005057892 */ /* 0x000fe4000f8efc3f */
[----:B------:R-:W-:Y:S02]  /*16e0*/  UIMAD UR7, UR39, 0x600, UR4 ;  /* 0x00000600270778a4 */ /* 0x000fe4000f8e0204 */
[----:B------:R-:W-:Y:S02]  /*16f0*/  ULEA UR6, UR39, UR5, 0x7 ;  /* 0x0000000527067291 */ /* 0x000fe4000f8e383f */
[----:B------:R-:W-:-:S03]  /*1700*/  UIADD3 UR12, UR7, 0x400, URZ ;  /* 0x00000400070c7890 */ /* 0x000fc6000fffe03f */
[----:B------:R-:W-:Y:S02]  /*1710*/  UMOV UR8, UR7 ;  /* 0x0000000700087c82 */ /* 0x000fe40008000000 */
[----:B------:R-:W-:Y:S02]  /*1720*/  UMOV UR10, UR6 ;  /* 0x00000006000a7c82 */ /* 0x000fe40008000000 */
[----:B------:R-:W-:Y:S01]  /*1730*/  HGMMA.64x16x16.F32.BF16 R32, gdesc[UR8], RZ, !UPT, gsb0 ;  /* 0x00200000082079f0 */ /* 0x000fe2000c0018ff */
[----:B------:R-:W-:Y:S01]  /*1740*/  UMOV UR8, UR12 ;  /* 0x0000000c00087c82 */ /* 0x000fe20008000000 */
[----:B------:R-:W-:Y:S01]  /*1750*/  UMOV UR9, 0x40000040 ;  /* 0x4000004000097882 */ /* 0x000fe20000000000 */
[----:B------:R-:W-:Y:S01]  /*1760*/  UIADD3 UR12, UR7, 0x402, URZ ;  /* 0x00000402070c7890 */ /* 0x000fe2000fffe03f */
[----:B------:R-:W-:Y:S02]  /*1770*/  WARPGROUP.DEPBAR.LE gsb0, 0x0 ;  /* 0x00008000000079c5 */ /* 0x000fe40000010000 */
[----:B------:R-:W-:-:S06]  /*1780*/  WARPGROUP.ARRIVE ;  /* 0x00000000000079c5 */ /* 0x000fcc0000000000 */
[----:B------:R-:W-:Y:S01]  /*1790*/  HGMMA.64x16x16.F32.BF16 R24, gdesc[UR8], RZ, !UPT, gsb0 ;  /* 0x00200000081879f0 */ /* 0x000fe2000c0018ff */
[----:B------:R-:W-:Y:S02]  /*17a0*/  UIADD3 UR8, UR7, 0x2, URZ ;  /* 0x0000000207087890 */ /* 0x000fe4000fffe03f */
[----:B------:R-:W-:Y:S01]  /*17b0*/  UIADD3 UR10, UR6, 0x2, URZ ;  /* 0x00000002060a7890 */ /* 0x000fe2000fffe03f */
[----:B------:R-:W-:Y:S01]  /*17c0*/  UMOV UR9, 0x40000040 ;  /* 0x4000004000097882 */ /* 0x000fe20000000000 */
[----:B------:R-:W-:Y:S01]  /*17d0*/  UMOV UR11, 0x40000040 ;  /* 0x40000040000b7882 */ /* 0x000fe20000000000 */
[----:B------:R-:W-:Y:S02]  /*17e0*/  WARPGROUP.DEPBAR.LE gsb0, 0x0 ;  /* 0x00008000000079c5 */ /* 0x000fe40000010000 */
[----:B------:R-:W-:-:S06]  /*17f0*/  WARPGROUP.ARRIVE ;  /* 0x00000000000079c5 */ /* 0x000fcc0000000000 */
[----:B------:R-:W-:Y:S01]  /*1800*/  HGMMA.64x16x16.F32.BF16 R32, gdesc[UR8], R32, gsb0 ;  /* 0x00200000082079f0 */ /* 0x000fe20008001820 */
[----:B------:R-:W-:Y:S01]  /*1810*/  UMOV UR8, UR12 ;  /* 0x0000000c00087c82 */ /* 0x000fe20008000000 */
[----:B------:R-:W-:Y:S01]  /*1820*/  UMOV UR9, 0x40000040 ;  /* 0x4000004000097882 */ /* 0x000fe20000000000 */
[----:B------:R-:W-:Y:S01]  /*1830*/  UIADD3 UR12, UR7, 0x404, URZ ;  /* 0x00000404070c7890 */ /* 0x000fe2000fffe03f */
[----:B------:R-:W-:Y:S02]  /*1840*/  WARPGROUP.DEPBAR.LE gsb0, 0x0 ;  /* 0x00008000000079c5 */ /* 0x000fe40000010000 */
[----:B------:R-:W-:-:S06]  /*1850*/  WARPGROUP.ARRIVE ;  /* 0x00000000000079c5 */ /* 0x000fcc0000000000 */
[----:B------:R-:W-:Y:S01]  /*1860*/  HGMMA.64x16x16.F32.BF16 R24, gdesc[UR8], R24, gsb0 ;  /* 0x00200000081879f0 */ /* 0x000fe20008001818 */
        /* <DEDUP_REMOVED lines=9> */
[----:B------:R-:W-:Y:S02]  /*1900*/  WARPGROUP.DEPBAR.LE gsb0, 0x0 ;  /* 0x00008000000079c5 */ /* 0x000fe40000010000 */
[----:B------:R-:W-:-:S06]  /*1910*/  WARPGROUP.ARRIVE ;  /* 0x00000000000079c5 */ /* 0x000fcc0000000000 */
[----:B------:R-:W-:Y:S01]  /*1920*/  HGMMA.64x16x16.F32.BF16 R24, gdesc[UR8], R24, gsb0 ;  /* 0x00200000081879f0 */ /* 0x000fe20008001818 */
[----:B------:R-:W-:Y:S02]  /*1930*/  UIADD3 UR8, UR7, 0x6, URZ ;  /* 0x0000000607087890 */ /* 0x000fe4000fffe03f */
[----:B------:R-:W-:Y:S01]  /*1940*/  UIADD3 UR10, UR6, 0x6, URZ ;  /* 0x00000006060a7890 */ /* 0x000fe2000fffe03f */
[----:B------:R-:W-:Y:S01]  /*1950*/  UMOV UR9, 0x40000040 ;  /* 0x4000004000097882 */ /* 0x000fe20000000000 */
[----:B------:R-:W-:Y:S01]  /*1960*/  UMOV UR11, 0x40000040 ;  /* 0x40000040000b7882 */ /* 0x000fe20000000000 */
[----:B------:R-:W-:Y:S01]  /*1970*/  UIADD3 UR7, UR7, 0x406, URZ ;  /* 0x0000040607077890 */ /* 0x000fe2000fffe03f */
[----:B------:R-:W-:Y:S02]  /*1980*/  WARPGROUP.DEPBAR.LE gsb0, 0x0 ;  /* 0x00008000000079c5 */ /* 0x000fe40000010000 */
[----:B------:R-:W-:-:S06]  /*1990*/  WARPGROUP.ARRIVE ;  /* 0x00000000000079c5 */ /* 0x000fcc0000000000 */
[----:B------:R-:W-:Y:S01]  /*19a0*/  HGMMA.64x16x16.F32.BF16 R32, gdesc[UR8], R32, gsb0 ;  /* 0x00200000082079f0 */ /* 0x000fe20008001820 */
[----:B------:R-:W-:Y:S01]  /*19b0*/  UMOV UR8, UR7 ;  /* 0x0000000700087c82 */ /* 0x000fe20008000000 */
[----:B------:R-:W-:Y:S01]  /*19c0*/  UMOV UR9, 0x40000040 ;  /* 0x4000004000097882 */ /* 0x000fe20000000000 */
[----:B------:R-:W-:Y:S02]  /*19d0*/  WARPGROUP.DEPBAR.LE gsb0, 0x0 ;  /* 0x00008000000079c5 */ /* 0x000fe40000010000 */
[----:B------:R-:W-:-:S06]  /*19e0*/  WARPGROUP.ARRIVE ;  /* 0x00000000000079c5 */ /* 0x000fcc0000000000 */
[----:B------:R-:W-:Y:S03]  /*19f0*/  HGMMA.64x16x16.F32.BF16 R24, gdesc[UR8], R24, gsb0 ;  /* 0x00200000081879f0 */ /* 0x000fe60008001818 */
[----:B------:R-:W-:Y:S02]  /*1a00*/  WARPGROUP.DEPBAR.LE gsb0, 0x0 ;  /* 0x00008000000079c5 */ /* 0x000fe40000010000 */
[----:B------:R-:W-:Y:S05]  /*1a10*/  @!P1 BRA `(.L_x_23) ;  /* 0x0000000400849947 */ /* 0x000fea0003800000 */
[----:B------:R-:W-:Y:S02]  /*1a20*/  UIADD3 UR6, UR39, 0x1, URZ ;  /* 0x0000000127067890 */ /* 0x000fe4000fffe03f */
[----:B------:R-:W-:Y:S02]  /*1a30*/  IMAD.U32 R3, RZ, RZ, UR39 ;  /* 0x00000027ff037e24 */ /* 0x000fe4000f8e00ff */
[----:B------:R-:W-:-:S04]  /*1a40*/  UISETP.NE.AND UP0, UPT, UR6, 0x8, UPT ;  /* 0x000000080600788c */ /* 0x000fc8000bf05270 */
[----:B------:R-:W-:Y:S02]  /*1a50*/  USEL UR7, URZ, 0x1, UP0 ;  /* 0x000000013f077887 */ /* 0x000fe40008000000 */
[----:B------:R-:W-:Y:S02]  /*1a60*/  USEL UR6, UR6, URZ, UP0 ;  /* 0x0000003f06067287 */ /* 0x000fe40008000000 */
[----:B------:R-:W-:-:S06]  /*1a70*/  ULOP3.LUT UR7, UR38, UR7, URZ, 0x3c, !UPT ;  /* 0x0000000726077292 */ /* 0x000fcc000f8e3c3f */
[----:B------:R-:W-:-:S07]  /*1a80*/  IMAD.U32 R7, RZ, RZ, UR7 ;  /* 0x00000007ff077e24 */ /* 0x000fce000f8e00ff */
.L_x_30:
[----:B------:R-:W-:Y:S05]  /*1a90*/  @!P0 BRA `(.L_x_24) ;  /* 0x0000000000048947 */ /* 0x000fea0003800000 */
[----:B------:R-:W-:Y:S01]  /*1aa0*/  BPT.TRAP 0x1 ;  /* 0x000000040000795c */ /* 0x000fe20000300000 */
.L_x_24:
[----:B------:R-:W2:Y:S01]  /*1ab0*/  S2UR UR8, SR_CgaCtaId ;  /* 0x00000000000879c3 */ /* 0x000ea20000008800 */
[----:B------:R-:W-:Y:S01]  /*1ac0*/  UMOV UR7, 0x400 ;  /* 0x0000040000077882 */ /* 0x000fe20000000000 */
[----:B01----:R-:W-:Y:S01]  /*1ad0*/  IMAD.U32 R5, RZ, RZ, UR6 ;  /* 0x00000006ff057e24 */ /* 0x003fe2000f8e00ff */
[----:B------:R-:W-:Y:S01]  /*1ae0*/  SHF.L.U32 R4, R7, 0x1f, RZ ;  /* 0x0000001f07047819 */ /* 0x000fe200000006ff */
[----:B--2---:R-:W-:-:S06]  /*1af0*/  ULEA UR7, UR8, UR7, 0x18 ;  /* 0x0000000708077291 */ /* 0x004fcc000f8ec03f */
[----:B------:R-:W-:-:S04]  /*1b00*/  IMAD.U32 R6, RZ, RZ, UR7 ;  /* 0x00000007ff067e24 */ /* 0x000fc8000f8e00ff */
[----:B------:R-:W-:-:S04]  /*1b10*/  IMAD R5, R5, 0x8, R6 ;  /* 0x0000000805057824 */ /* 0x000fc800078e0206 */
[----:B------:R0:W1:Y:S01]  /*1b20*/  SYNCS.PHASECHK.TRANS64.TRYWAIT P1, [R5+URZ], R4 ;  /* 0x00000004050075a7 */ /* 0x000062000802017f */
[----:B------:R-:W-:Y:S05]  /*1b30*/  @!P0 BRA `(.L_x_25) ;  /* 0x0000000000048947 */ /* 0x000fea0003800000 */
[----:B------:R-:W-:Y:S01]  /*1b40*/  BPT.TRAP 0x1 ;  /* 0x000000040000795c */ /* 0x000fe20000300000 */
.L_x_25:
[----:B-1----:R-:W-:Y:S05]  /*1b50*/  @P1 BRA `(.L_x_26) ;  /* 0x0000000000081947 */ /* 0x002fea0003800000 */
[----:B------:R-:W1:Y:S02]  /*1b60*/  SYNCS.PHASECHK.TRANS64.TRYWAIT P1, [R5+URZ], R4 ;  /* 0x00000004050075a7 */ /* 0x000e64000802017f */
[----:B-1----:R-:W-:Y:S05]  /*1b70*/  @!P1 BRA `(.L_x_27) ;  /* 0x0000003c004c9947 */ /* 0x002fea0003800000 */
.L_x_26:
[----:B------:R-:W-:Y:S01]  /*1b80*/  ULEA UR7, UR6, UR5, 0x7 ;  /* 0x0000000506077291 */ /* 0x000fe2000f8e383f */
[----:B------:R-:W-:Y:S01]  /*1b90*/  WARPGROUP.ARRIVE ;  /* 0x00000000000079c5 */ /* 0x000fe20000000000 */
[----:B------:R-:W-:Y:S01]  /*1ba0*/  UIMAD UR12, UR6, 0x600, UR4 ;  /* 0x00000600060c78a4 */ /* 0x000fe2000f8e0204 */
[----:B------:R-:W-:Y:S01]  /*1bb0*/  UMOV UR11, 0x40000040 ;  /* 0x40000040000b7882 */ /* 0x000fe20000000000 */
[----:B------:R-:W-:Y:S02]  /*1bc0*/  UMOV UR9, 0x40000040 ;  /* 0x4000004000097882 */ /* 0x000fe40000000000 */
[----:B------:R-:W-:Y:S01]  /*1bd0*/  UIADD3 UR13, UR12, 0x400, URZ ;  /* 0x000004000c0d7890 */ /* 0x000fe2000fffe03f */
[----:B------:R-:W-:Y:S02]  /*1be0*/  UMOV UR10, UR7 ;  /* 0x00000007000a7c82 */ /* 0x000fe40008000000 */
[----:B------:R-:W-:Y:S02]  /*1bf0*/  UMOV UR8, UR12 ;  /* 0x0000000c00087c82 */ /* 0x000fe40008000000 */
[----:B------:R-:W-:Y:S01]  /*1c00*/  HGMMA.64x16x16.F32.BF16 R32, gdesc[UR8], R32, gsb0 ;  /* 0x00200000082079f0 */ /* 0x000fe20008001820 */
[----:B------:R-:W-:Y:S01]  /*1c10*/  UMOV UR9, 0x40000040 ;  /* 0x4000004000097882 */ /* 0x000fe20000000000 */
[----:B------:R-:W-:Y:S01]  /*1c20*/  UMOV UR8, UR13 ;  /* 0x0000000d00087c82 */ /* 0x000fe20008000000 */
[----:B------:R-:W-:Y:S01]  /*1c30*/  UIADD3 UR13, UR12, 0x402, URZ ;  /* 0x000004020c0d7890 */ /* 0x000fe2000fffe03f */
[----:B------:R-:W-:-:S02]  /*1c40*/  WARPGROUP.DEPBAR.LE gsb0, 0x0 ;  /* 0x00008000000079c5 */ /* 0x000fc40000010000 */
        /* <DEDUP_REMOVED lines=42> */
[----:B------:R-:W-:Y:S01]  /*1ef0*/  BPT.TRAP 0x1 ;  /* 0x000000040000795c */ /* 0x000fe20000300000 */
.L_x_28:
[----:B------:R-:W-:-:S13]  /*1f00*/  ISETP.NE.AND P1, PT, R23, RZ, PT ;  /* 0x000000ff1700720c */ /* 0x000fda0003f25270 */
[----:B01----:R-:W-:-:S04]  /*1f10*/  @P1 IMAD R4, R3, 0x8, R6 ;  /* 0x0000000803041824 */ /* 0x003fc800078e0206 */
[----:B------:R-:W-:-:S05]  /*1f20*/  @P1 VIADD R5, R4, 0x40 ;  /* 0x0000004004051836 */ /* 0x000fca0000000000 */
[----:B------:R-:W-:-:S04]  /*1f30*/  @P1 PRMT R5, R22, 0x654, R5 ;  /* 0x0000065416051816 */ /* 0x000fc80000000005 */
[----:B------:R0:W-:Y:S01]  /*1f40*/  @P1 SYNCS.ARRIVE.TRANS64.RED.A1T0 RZ, [R5+URZ], RZ ;  /* 0x000000ff05ff19a7 */ /* 0x0001e2000810043f */
[----:B------:R-:W-:-:S13]  /*1f50*/  ISETP.GT.U32.AND P1, PT, R19, 0x1, PT ;  /* 0x000000011300780c */ /* 0x000fda0003f24070 */
[----:B0-----:R-:W-:Y:S05]  /*1f60*/  @P1 BRA `(.L_x_29) ;  /* 0x0000000000041947 */ /* 0x001fea0003800000 */
[----:B------:R-:W-:Y:S01]  /*1f70*/  BPT.TRAP 0x1 ;  /* 0x000000040000795c */ /* 0x000fe20000300000 */
.L_x_29:
[----:B------:R-:W-:Y:S01]  /*1f80*/  UIADD3 UR6, UR6, 0x1, URZ ;  /* 0x0000000106067890 */ /* 0x000fe2000fffe03f */
[C---:B------:R-:W-:Y:S01]  /*1f90*/  ISETP.GT.AND P2, PT, R0.reuse, 0x1, PT ;  /* 0x000000010000780c */ /* 0x040fe20003f44270 */
[----:B------:R-:W-:Y:S02]  /*1fa0*/  VIADD R3, R3, 0x1 ;  /* 0x0000000103037836 */ /* 0x000fe40000000000 */
[----:B------:R-:W-:Y:S01]  /*1fb0*/  UISETP.NE.AND UP0, UPT, UR6, 0x8, UPT ;  /* 0x000000080600788c */ /* 0x000fe2000bf05270 */
[----:B------:R-:W-:Y:S02]  /*1fc0*/  VIADD R0, R0, 0xffffffff ;  /* 0xffffffff00007836 */ /* 0x000fe40000000000 */
[C---:B------:R-:W-:Y:S01]  /*1fd0*/  ISETP.NE.AND P1, PT, R3.reuse, 0x8, PT ;  /* 0x000000080300780c */ /* 0x040fe20003f25270 */
[----:B------:R-:W-:Y:S02]  /*1fe0*/  USEL UR7, URZ, 0x1, UP0 ;  /* 0x000000013f077887 */ /* 0x000fe40008000000 */
[----:B------:R-:W-:Y:S01]  /*1ff0*/  USEL UR6, UR6, URZ, UP0 ;  /* 0x0000003f06067287 */ /* 0x000fe20008000000 */
[----:B------:R-:W-:-:S03]  /*2000*/  SEL R3, R3, RZ, P1 ;  /* 0x000000ff03037207 */ /* 0x000fc60000800000 */
[----:B------:R-:W-:Y:S01]  /*2010*/  LOP3.LUT R7, R7, UR7, RZ, 0x3c, !PT ;  /* 0x0000000707077c12 */ /* 0x000fe2000f8e3cff */
[----:B------:R-:W-:Y:S07]  /*2020*/  @P2 BRA `(.L_x_30) ;  /* 0xfffffff800982947 */ /* 0x000fee000383ffff */
.L_x_23:
[----:B------:R-:W2:Y:S02]  /*2030*/  LDC R0, c[0x0][0x28c] ;  /* 0x0000a300ff007b82 */ /* 0x000ea40000000800 */
[----:B--2---:R-:W-:-:S13]  /*2040*/  ISETP.GE.AND P1, PT, R0, 0x1, PT ;  /* 0x000000010000780c */ /* 0x004fda0003f26270 */
[----:B------:R-:W-:Y:S05]  /*2050*/  @!P1 BRA `(.L_x_31) ;  /* 0x0000000000409947 */ /* 0x000fea0003800000 */
[----:B------:R-:W-:Y:S05]  /*2060*/  @!P0 BRA `(.L_x_32) ;  /* 0x0000000000048947 */ /* 0x000fea0003800000 */
[----:B------:R-:W-:Y:S01]  /*2070*/  BPT.TRAP 0x1 ;  /* 0x000000040000795c */ /* 0x000fe20000300000 */
.L_x_32:
[----:B------:R-:W-:Y:S01]  /*2080*/  ISETP.NE.AND P0, PT, R23, RZ, PT ;  /* 0x000000ff1700720c */ /* 0x000fe20003f05270 */
[----:B------:R-:W-:-:S12]  /*2090*/  UISETP.LT.AND UP1, UPT, UR40, 0x1, UPT ;  /* 0x000000012800788c */ /* 0x000fd8000bf21270 */
[----:B------:R-:W-:-:S05]  /*20a0*/  VOTEU.ANY UP0, P0 ;  /* 0x00000000003f7886 */ /* 0x000fca0000000100 */
[----:B------:R-:W-:-:S04]  /*20b0*/  @UP0 USEL UR4, UR40, 0x1, UP1 ;  /* 0x0000000128040887 */ /* 0x000fc80008800000 */
[----:B------:R-:W-:-:S06]  /*20c0*/  @UP0 UIADD3 UR4, UR39, UR40, -UR4 ;  /* 0x0000002827040290 */ /* 0x000fcc000fffe804 */
[----:B------:R-:W-:-:S04]  /*20d0*/  IMAD.U32 R0, RZ, RZ, UR4 ;  /* 0x00000004ff007e24 */ /* 0x000fc8000f8e00ff */
[----:B------:R-:W-:-:S05]  /*20e0*/  @P0 IMAD.SHL.U32 R0, R0, 0x8, RZ ;  /* 0x0000000800000824 */ /* 0x000fca00078e00ff */
[----:B------:R-:W-:-:S04]  /*20f0*/  @P0 LOP3.LUT R0, R0, 0x38, RZ, 0xc0, !PT ;  /* 0x0000003800000812 */ /* 0x000fc800078ec0ff */
[----:B------:R-:W-:-:S04]  /*2100*/  @P0 IADD3 R3, R6, 0x40, R0 ;  /* 0x0000004006030810 */ /* 0x000fc80007ffe000 */
[----:B------:R-:W-:-:S04]  /*2110*/  @P0 PRMT R3, R22, 0x654, R3 ;  /* 0x0000065416030816 */ /* 0x000fc80000000003 */
[----:B------:R2:W-:Y:S01]  /*2120*/  @P0 SYNCS.ARRIVE.TRANS64.RED.A1T0 RZ, [R3+URZ], RZ ;  /* 0x000000ff03ff09a7 */ /* 0x0005e2000810043f */
[----:B------:R-:W-:-:S13]  /*2130*/  ISETP.GT.U32.AND P0, PT, R19, 0x1, PT ;  /* 0x000000011300780c */ /* 0x000fda0003f04070 */
[----:B--2---:R-:W-:Y:S05]  /*2140*/  @P0 BRA `(.L_x_31) ;  /* 0x0000000000040947 */ /* 0x004fea0003800000 */
[----:B------:R-:W-:Y:S01]  /*2150*/  BPT.TRAP 0x1 ;  /* 0x000000040000795c */ /* 0x000fe20000300000 */
.L_x_31:
[----:B------:R-:W2:Y:S01]  /*2160*/  LDC R6, c[0x0][0x288] ;  /* 0x0000a200ff067b82 */ /* 0x000ea20000000800 */
[--C-:B------:R-:W-:Y:S01]  /*2170*/  SHF.R.U32.HI R0, RZ, 0x7, R18.reuse ;  /* 0x00000007ff007819 */ /* 0x100fe20000011612 */
[----:B------:R-:W-:Y:S01]  /*2180*/  UIADD3 UR39, UR40, UR39, URZ ;  /* 0x0000002728277290 */ /* 0x000fe2000fffe03f */
[----:B------:R-:W-:Y:S01]  /*2190*/  SHF.R.U32.HI R3, RZ, 0x2, R18 ;  /* 0x00000002ff037819 */ /* 0x000fe20000011612 */
[----:B------:R-:W-:Y:S01]  /*21a0*/  IMAD R9, R45, 0xc0, RZ ;  /* 0x000000c02d097824 */ /* 0x000fe200078e02ff */
[----:B------:R-:W-:Y:S01]  /*21b0*/  LOP3.LUT R0, R0, 0x1, RZ, 0xc0, !PT ;  /* 0x0000000100007812 */ /* 0x000fe200078ec0ff */
[----:B------:R-:W-:Y:S01]  /*21c0*/  USHF.R.U32.HI UR4, URZ, 0x3, UR39 ;  /* 0x000000033f047899 */ /* 0x000fe20008011627 */
[----:B01----:R-:W-:Y:S01]  /*21d0*/  LOP3.LUT R4, R18, 0x60, RZ, 0xc0, !PT ;  /* 0x0000006012047812 */ /* 0x003fe200078ec0ff */
[----:B------:R-:W-:Y:S01]  /*21e0*/  ULDC UR8, c[0x0][0x284] ;  /* 0x0000a10000087ab9 */ /* 0x000fe20000000800 */
[----:B------:R-:W-:Y:S01]  /*21f0*/  LOP3.LUT R3, R3, 0x7, RZ, 0xc0, !PT ;  /* 0x0000000703037812 */ /* 0x000fe200078ec0ff */
[----:B------:R-:W-:Y:S01]  /*2200*/  IMAD.SHL.U32 R8, R0, 0x40, RZ ;  /* 0x0000004000087824 */ /* 0x000fe200078e00ff */
[----:B------:R-:W-:Y:S01]  /*2210*/  SHF.R.U32.HI R4, RZ, 0x1, R4 ;  /* 0x00000001ff047819 */ /* 0x000fe20000011604 */
[----:B------:R-:W-:Y:S01]  /*2220*/  ULOP3.LUT UR4, UR4, 0x1, URZ, 0xc0, !UPT ;  /* 0x0000000104047892 */ /* 0x000fe2000f8ec03f */
[----:B------:R-:W-:Y:S01]  /*2230*/  SHF.R.S32.HI R21, RZ, 0x1f, R41 ;  /* 0x0000001fff157819 */ /* 0x000fe20000011429 */
[----:B------:R-:W-:Y:S01]  /*2240*/  UISETP.GT.U32.AND UP1, UPT, UR39, 0x7, UPT ;  /* 0x000000072700788c */ /* 0x000fe2000bf24070 */
[-CC-:B------:R-:W-:Y:S01]  /*2250*/  IADD3 R5, RZ, -R4.reuse, -R3.reuse ;  /* 0x80000004ff057210 */ /* 0x180fe20007ffe803 */
[----:B------:R-:W-:Y:S01]  /*2260*/  UISETP.NE.U32.AND UP0, UPT, UR4, 0x1, UPT ;  /* 0x000000010400788c */ /* 0x000fe2000bf05070 */
[----:B------:R-:W-:Y:S01]  /*2270*/  LOP3.LUT R3, R8, 0x40, R3, 0xe2, !PT ;  /* 0x0000004008037812 */ /* 0x000fe200078ee203 */
[----:B------:R-:W-:Y:S01]  /*2280*/  ULDC.64 UR6, c[0x0][0x5d0] ;  /* 0x0001740000067ab9 */ /* 0x000fe20000000a00 */
[----:B------:R-:W-:Y:S01]  /*2290*/  UISETP.LT.U32.AND UP1, UPT, UR40, 0x8, UP1 ;  /* 0x000000082800788c */ /* 0x000fe20008f21070 */
[----:B------:R-:W-:Y:S01]  /*22a0*/  IMAD R8, R0, -0x40, R5 ;  /* 0xffffffc000087824 */ /* 0x000fe200078e0205 */
[----:B------:R-:W-:Y:S01]  /*22b0*/  LOP3.LUT R12, R3, R4, RZ, 0xfc, !PT ;  /* 0x00000004030c7212 */ /* 0x000fe200078efcff */
[----:B------:R-:W-:Y:S01]  /*22c0*/  IMAD.SHL.U32 R3, R44, 0x10, RZ ;  /* 0x000000102c037824 */ /* 0x000fe200078e00ff */
[C---:B------:R-:W-:Y:S01]  /*22d0*/  LOP3.LUT R0, R18.reuse, 0x3, RZ, 0xc0, !PT ;  /* 0x0000000312007812 */ /* 0x040fe200078ec0ff */
[----:B------:R-:W-:Y:S01]  /*22e0*/  IMAD.SHL.U32 R4, R18, 0x2, RZ ;  /* 0x0000000212047824 */ /* 0x000fe200078e00ff */
[----:B------:R-:W-:Y:S01]  /*22f0*/  UISETP.GT.U32.AND UP0, UPT, UR40, 0x7, !UP0 ;  /* 0x000000072800788c */ /* 0x000fe2000c704070 */
[----:B------:R-:W-:Y:S01]  /*2300*/  IMAD.MOV.U32 R13, RZ, RZ, RZ ;  /* 0x000000ffff0d7224 */ /* 0x000fe200078e00ff */
[C---:B--2---:R-:W-:Y:S01]  /*2310*/  ISETP.GE.AND P0, PT, R3.reuse, R6, PT ;  /* 0x000000060300720c */ /* 0x044fe20003f06270 */
[----:B------:R-:W-:Y:S01]  /*2320*/  IMAD R0, R0, -0x2, R6 ;  /* 0xfffffffe00007824 */ /* 0x000fe200078e0206 */
[----:B------:R-:W-:Y:S01]  /*2330*/  LOP3.LUT R4, R3, 0x6, R4, 0xf8, !PT ;  /* 0x0000000603047812 */ /* 0x000fe200078ef804 */
[----:B------:R-:W-:Y:S01]  /*2340*/  IMAD R6, R21, UR6, RZ ;  /* 0x0000000615067c24 */ /* 0x000fe2000f8e02ff */
[----:B------:R-:W-:Y:S01]  /*2350*/  ISETP.GE.OR P0, PT, R9, UR8, P0 ;  /* 0x0000000809007c0c */ /* 0x000fe20008706670 */
[----:B------:R-:W-:Y:S01]  /*2360*/  USEL UR5, URZ, 0x1, !UP1 ;  /* 0x000000013f057887 */ /* 0x000fe2000c800000 */
[----:B------:R-:W-:Y:S01]  /*2370*/  SHF.R.S32.HI R5, RZ, 0x1f, R4 ;  /* 0x0000001fff057819 */ /* 0x000fe20000011404 */
[----:B------:R-:W-:Y:S01]  /*2380*/  USEL UR4, URZ, 0x1, !UP0 ;  /* 0x000000013f047887 */ /* 0x000fe2000c000000 */
[----:B------:R-:W-:Y:S01]  /*2390*/  IMAD R11, R41, UR7, R6 ;  /* 0x00000007290b7c24 */ /* 0x000fe2000f8e0206 */
[----:B------:R-:W-:Y:S01]  /*23a0*/  ULOP3.LUT UR39, UR39, 0x7, URZ, 0xc0, !UPT ;  /* 0x0000000727277892 */ /* 0x000fe2000f8ec03f */
[----:B------:R-:W-:Y:S01]  /*23b0*/  IADD3 R60, -R9, UR8, R8 ;  /* 0x00000008093c7c10 */ /* 0x000fe2000fffe108 */
[----:B------:R-:W-:Y:S01]  /*23c0*/  IMAD.WIDE.U32 R6, R41, UR6, R4 ;  /* 0x0000000629067c25 */ /* 0x000fe2000f8e0004 */
[----:B------:R-:W-:-:S03]  /*23d0*/  ULOP3.LUT UR38, UR4, UR38, UR5, 0x96, !UPT ;  /* 0x0000002604267292 */ /* 0x000fc6000f8e9605 */
[----:B------:R-:W-:Y:S02]  /*23e0*/  IMAD.IADD R3, R0, 0x1, -R3 ;  /* 0x0000000100037824 */ /* 0x000fe400078e0a03 */
[----:B------:R-:W-:Y:S02]  /*23f0*/  IMAD.IADD R7, R7, 0x1, R11 ;  /* 0x0000000107077824 */ /* 0x000fe400078e020b */
[----:B------:R-:W-:-:S04]  /*2400*/  IMAD.WIDE R12, R45, 0xc0, R12 ;  /* 0x000000c02d0c7825 */ /* 0x000fc800078e020c */
[----:B------:R-:W-:Y:S01]  /*2410*/  IMAD.MOV.U32 R0, RZ, RZ, -0x1 ;  /* 0xffffffffff007424 */ /* 0x000fe200078e00ff */
[----:B------:R-:W-:Y:S06]  /*2420*/  @P0 BRA `(.L_x_33) ;  /* 0x0000001400640947 */ /* 0x000fec0003800000 */
[----:B------:R-:W0:Y:S01]  /*2430*/  LDC.64 R10, c[0x0][0x5c8] ;  /* 0x00017200ff0a7b82 */ /* 0x000e220000000a00 */
[----:B-----5:R-:W-:Y:S01]  /*2440*/  FSETP.NEU.AND P1, PT, R42, RZ, PT ;  /* 0x000000ff2a00720b */ /* 0x020fe20003f2d000 */
[----:B------:R-:W-:Y:S01]  /*2450*/  BSSY B0, `(.L_x_33) ;  /* 0x0000156000007945 */ /* 0x000fe20003800000 */
[----:B------:R-:W-:-:S04]  /*2460*/  ISETP.GT.AND P2, PT, R60, RZ, PT ;  /* 0x000000ff3c00720c */ /* 0x000fc80003f44270 */
[----:B------:R-:W-:Y:S01]  /*2470*/  ISETP.GT.AND P0, PT, R3, RZ, P2 ;  /* 0x000000ff0300720c */ /* 0x000fe20001704270 */
[-C--:B0-----:R-:W-:Y:S02]  /*2480*/  IMAD R8, R13, R10.reuse, RZ ;  /* 0x0000000a0d087224 */ /* 0x081fe400078e02ff */
[----:B------:R-:W-:-:S04]  /*2490*/  IMAD.WIDE.U32 R50, R12, R10, R6 ;  /* 0x0000000a0c327225 */ /* 0x000fc800078e0006 */
[----:B------:R-:W-:-:S04]  /*24a0*/  IMAD R7, R12, R11, R8 ;  /* 0x0000000b0c077224 */ /* 0x000fc800078e0208 */
[----:B------:R-:W-:Y:S01]  /*24b0*/  IMAD.IADD R53, R51, 0x1, R7 ;  /* 0x0000000133357824 */ /* 0x000fe200078e0207 */
[----:B------:R-:W-:Y:S06]  /*24c0*/  @!P1 BRA `(.L_x_34) ;  /* 0x0000000c00dc9947 */ /* 0x000fec0003800000 */
[----:B------:R-:W0:Y:S01]  /*24d0*/  LDC.64 R8, c[0x0][0x5b8] ;  /* 0x00016e00ff087b82 */ /* 0x000e220000000a00 */
[----:B------:R-:W-:-:S07]  /*24e0*/  ULDC.64 UR4, c[0x0][0x5c0] ;  /* 0x0001700000047ab9 */ /* 0x000fce0000000a00 */
[----:B------:R-:W1:Y:S08]  /*24f0*/  LDC.64 R14, c[0x0][0x5b0] ;  /* 0x00016c00ff0e7b82 */ /* 0x000e700000000a00 */
[----:B------:R-:W2:Y:S01]  /*2500*/  LDC.64 R6, c[0x0][0x5a8] ;  /* 0x00016a00ff067b82 */ /* 0x000ea20000000a00 */
[-C--:B0-----:R-:W-:Y:S02]  /*2510*/  IMAD R20, R21, R8.reuse, RZ ;  /* 0x0000000815147224 */ /* 0x081fe400078e02ff */
[----:B------:R-:W-:-:S04]  /*2520*/  IMAD.WIDE.U32 R44, R41, R8, R4 ;  /* 0x00000008292c7225 */ /* 0x000fc800078e0004 */
[----:B------:R-:W-:Y:S02]  /*2530*/  IMAD R63, R41, R9, R20 ;  /* 0x00000009293f7224 */ /* 0x000fe400078e0214 */
[-C--:B-1----:R-:W-:Y:S02]  /*2540*/  IMAD R9, R13, R14.reuse, RZ ;  /* 0x0000000e0d097224 */ /* 0x082fe400078e02ff */
[----:B------:R-:W-:Y:S02]  /*2550*/  IMAD.IADD R21, R45, 0x1, R63 ;  /* 0x000000012d157824 */ /* 0x000fe400078e023f */
[----:B------:R-:W-:Y:S02]  /*2560*/  IMAD.MOV.U32 R20, RZ, RZ, R44 ;  /* 0x000000ffff147224 */ /* 0x000fe400078e002c */
[C---:B------:R-:W-:Y:S02]  /*2570*/  IMAD R65, R12.reuse, R15, R9 ;  /* 0x0000000f0c417224 */ /* 0x040fe400078e0209 */
[----:B------:R-:W-:-:S04]  /*2580*/  IMAD.WIDE.U32 R46, R12, R14, R20 ;  /* 0x0000000e0c2e7225 */ /* 0x000fc800078e0014 */
[----:B------:R-:W-:Y:S01]  /*2590*/  IMAD.IADD R9, R47, 0x1, R65 ;  /* 0x000000012f097824 */ /* 0x000fe200078e0241 */
[----:B--2---:R-:W-:-:S04]  /*25a0*/  LEA R48, P1, R46, R6, 0x1 ;  /* 0x000000062e307211 */ /* 0x004fc800078208ff */
[----:B------:R-:W-:-:S05]  /*25b0*/  LEA.HI.X R49, R46, R7, R9, 0x1, P1 ;  /* 0x000000072e317211 */ /* 0x000fca00008f0c09 */
[----:B------:R-:W2:Y:S01]  /*25c0*/  @P0 LDG.E.LTC128B.U16 R9, desc[UR36][R48.64] ;  /* 0x0000002430090981 */ /* 0x000ea2000c1e1520 */
[----:B------:R-:W-:Y:S01]  /*25d0*/  LEA R52, P1, R50, UR4, 0x1 ;  /* 0x0000000432347c11 */ /* 0x000fe2000f8208ff */
[----:B------:R-:W-:Y:S01]  /*25e0*/  IMAD.WIDE.U32 R46, R12, R14, R4 ;  /* 0x0000000e0c2e7225 */ /* 0x000fe200078e0004 */
[----:B------:R-:W-:Y:S02]  /*25f0*/  BSSY B1, `(.L_x_35) ;  /* 0x0000012000017945 */ /* 0x000fe40003800000 */
[----:B------:R-:W-:Y:S01]  /*2600*/  LEA.HI.X R53, R50, UR5, R53, 0x1, P1 ;  /* 0x0000000532357c11 */ /* 0x000fe200088f0c35 */
[----:B------:R-:W-:Y:S01]  /*2610*/  IMAD.IADD R47, R65, 0x1, R47 ;  /* 0x00000001412f7824 */ /* 0x000fe200078e022f */
[----:B------:R-:W-:Y:S01]  /*2620*/  ISETP.GT.AND P1, PT, R3, 0x1, P2 ;  /* 0x000000010300780c */ /* 0x000fe20001724270 */
[----:B------:R-:W-:-:S03]  /*2630*/  IMAD.WIDE.U32 R46, R41, R8, R46 ;  /* 0x00000008292e7225 */ /* 0x000fc600078e002e */
[----:B------:R-:W-:Y:S01]  /*2640*/  LEA R50, P3, R46, R6, 0x1 ;  /* 0x000000062e327211 */ /* 0x000fe200078608ff */
[----:B--2---:R-:W-:-:S04]  /*2650*/  IMAD.U32 R51, R9, 0x10000, RZ ;  /* 0x0001000009337824 */ /* 0x004fc800078e00ff */
[----:B------:R-:W-:-:S04]  /*2660*/  FMUL R51, R51, R42 ;  /* 0x0000002a33337220 */ /* 0x000fc80000400000 */
[----:B------:R-:W-:Y:S01]  /*2670*/  FFMA R51, R32, R40, R51 ;  /* 0x0000002820337223 */ /* 0x000fe20000000033 */
[----:B------:R-:W-:-:S04]  /*2680*/  IMAD.IADD R32, R63, 0x1, R47 ;  /* 0x000000013f207824 */ /* 0x000fc800078e022f */
[----:B------:R-:W-:-:S04]  /*2690*/  F2FP.BF16.F32.PACK_AB R51, RZ, R51 ;  /* 0x00000033ff33723e */ /* 0x000fc800000010ff */
[----:B------:R-:W-:Y:S02]  /*26a0*/  PRMT R47, R51, 0x7610, R47 ;  /* 0x00007610332f7816 */ /* 0x000fe4000000002f */
[----:B------:R-:W-:Y:S01]  /*26b0*/  LEA.HI.X R51, R46, R7, R32, 0x1, P3 ;  /* 0x000000072e337211 */ /* 0x000fe200018f0c20 */
[C---:B------:R-:W-:Y:S02]  /*26c0*/  IMAD.SHL.U32 R46, R14.reuse, 0x8, RZ ;  /* 0x000000080e2e7824 */ /* 0x040fe400078e00ff */
[----:B------:R0:W-:Y:S02]  /*26d0*/  @P0 STG.E.U16 desc[UR36][R52.64], R47 ;  /* 0x0000002f34000986 */ /* 0x0001e4000c101524 */
[----:B0-----:R-:W-:Y:S01]  /*26e0*/  SHF.L.U64.HI R47, R14, 0x3, R15 ;  /* 0x000000030e2f7819 */ /* 0x001fe2000001020f */
[----:B------:R-:W-:Y:S06]  /*26f0*/  @!P1 BRA `(.L_x_36) ;  /* 0x0000000000049947 */ /* 0x000fec0003800000 */
[----:B------:R0:W5:Y:S02]  /*2700*/  LDG.E.LTC128B.U16 R9, desc[UR36][R50.64+0x2] ;  /* 0x0000022432097981 */ /* 0x000164000c1e1520 */
.L_x_36:
[----:B------:R-:W-:Y:S05]  /*2710*/  BSYNC B1 ;  /* 0x0000000000017941 */ /* 0x000fea0003800000 */
.L_x_35:
[C---:B-----5:R-:W-:Y:S01]  /*2720*/  IMAD.U32 R49, R9.reuse, 0x10000, RZ ;  /* 0x0001000009317824 */ /* 0x060fe200078e00ff */
[----:B------:R-:W-:Y:S01]  /*2730*/  ISETP.GT.AND P0, PT, R60, 0x8, PT ;  /* 0x000000083c00780c */ /* 0x000fe20003f04270 */
[----:B------:R-:W-:Y:S01]  /*2740*/  IMAD.WIDE.U32 R54, R12, R14, R46 ;  /* 0x0000000e0c367225 */ /* 0x000fe200078e002e */
[----:B------:R-:W-:-:S03]  /*2750*/  PRMT R58, R9, 0x7610, R58 ;  /* 0x00007610093a7816 */ /* 0x000fc6000000003a */
[----:B------:R-:W-:Y:S01]  /*2760*/  FMUL R32, R49, R42 ;  /* 0x0000002a31207220 */ /* 0x000fe20000400000 */
[----:B------:R-:W-:Y:S01]  /*2770*/  ISETP.GT.AND P3, PT, R3, RZ, P0 ;  /* 0x000000ff0300720c */ /* 0x000fe20000764270 */
[----:B------:R-:W-:Y:S01]  /*2780*/  IMAD.IADD R67, R65, 0x1, R55 ;  /* 0x0000000141437824 */ /* 0x000fe200078e0237 */
[----:B------:R-:W-:Y:S01]  /*2790*/  IADD3 R48, P4, R44, R54, RZ ;  /* 0x000000362c307210 */ /* 0x000fe20007f9e0ff */
[----:B------:R-:W-:-:S04]  /*27a0*/  FFMA R33, R33, R40, R32 ;  /* 0x0000002821217223 */ /* 0x000fc80000000020 */
[----:B------:R-:W-:Y:S01]  /*27b0*/  IMAD.X R49, R67, 0x1, R21, P4 ;  /* 0x0000000143317824 */ /* 0x000fe200020e0615 */
[C---:B------:R-:W-:Y:S02]  /*27c0*/  LEA R32, P4, R48.reuse, R6, 0x1 ;  /* 0x0000000630207211 */ /* 0x040fe400078808ff */
[----:B------:R-:W-:Y:S02]  /*27d0*/  F2FP.BF16.F32.PACK_AB R56, RZ, R33 ;  /* 0x00000021ff38723e */ /* 0x000fe400000010ff */
[--C-:B------:R-:W-:Y:S02]  /*27e0*/  LEA.HI.X R33, R48, R7, R49.reuse, 0x1, P4 ;  /* 0x0000000730217211 */ /* 0x100fe400020f0c31 */
[----:B------:R-:W-:-:S05]  /*27f0*/  PRMT R49, R56, 0x7610, R49 ;  /* 0x0000761038317816 */ /* 0x000fca0000000031 */
[----:B------:R1:W-:Y:S04]  /*2800*/  @P1 STG.E.U16 desc[UR36][R52.64+0x2], R49 ;  /* 0x0000023134001986 */ /* 0x0003e8000c101524 */
[----:B------:R2:W3:Y:S01]  /*2810*/  @P3 LDG.E.LTC128B.U16 R58, desc[UR36][R32.64] ;  /* 0x00000024203a3981 */ /* 0x0004e2000c1e1520 */
[C---:B------:R-:W-:Y:S01]  /*2820*/  IMAD.SHL.U32 R59, R10.reuse, 0x10, RZ ;  /* 0x000000100a3b7824 */ /* 0x040fe200078e00ff */
[----:B------:R-:W-:Y:S01]  /*2830*/  SHF.L.U64.HI R61, R10, 0x4, R11 ;  /* 0x000000040a3d7819 */ /* 0x000fe2000001020b */
[----:B------:R-:W-:Y:S01]  /*2840*/  BSSY B1, `(.L_x_37) ;  /* 0x0000011000017945 */ /* 0x000fe20003800000 */
[----:B------:R-:W-:Y:S02]  /*2850*/  IADD3 R48, P1, R4, R54, RZ ;  /* 0x0000003604307210 */ /* 0x000fe40007f3e0ff */
[----:B------:R-:W-:-:S03]  /*2860*/  IADD3 R56, P4, R59, R52, RZ ;  /* 0x000000343b387210 */ /* 0x000fc60007f9e0ff */
[----:B-1----:R-:W-:Y:S01]  /*2870*/  IMAD.X R49, R5, 0x1, R67, P1 ;  /* 0x0000000105317824 */ /* 0x002fe200008e0643 */
[----:B------:R-:W-:Y:S01]  /*2880*/  ISETP.GT.AND P1, PT, R3, 0x1, P0 ;  /* 0x000000010300780c */ /* 0x000fe20000724270 */
[----:B------:R-:W-:Y:S02]  /*2890*/  IMAD.X R57, R61, 0x1, R53, P4 ;  /* 0x000000013d397824 */ /* 0x000fe400020e0635 */
[----:B------:R-:W-:-:S03]  /*28a0*/  IMAD.WIDE.U32 R48, R41, R8, R48 ;  /* 0x0000000829307225 */ /* 0x000fc600078e0030 */
[----:B--2---:R-:W-:Y:S01]  /*28b0*/  LEA R32, P5, R48, R6, 0x1 ;  /* 0x0000000630207211 */ /* 0x004fe200078a08ff */
[----:B---3--:R-:W-:-:S04]  /*28c0*/  IMAD.U32 R9, R58, 0x10000, RZ ;  /* 0x000100003a097824 */ /* 0x008fc800078e00ff */
[----:B------:R-:W-:-:S04]  /*28d0*/  FMUL R9, R9, R42 ;  /* 0x0000002a09097220 */ /* 0x000fc80000400000 */
[----:B------:R-:W-:Y:S01]  /*28e0*/  FFMA R9, R34, R40, R9 ;  /* 0x0000002822097223 */ /* 0x000fe20000000009 */
[----:B------:R-:W-:-:S04]  /*28f0*/  IMAD.IADD R34, R63, 0x1, R49 ;  /* 0x000000013f227824 */ /* 0x000fc800078e0231 */
[----:B------:R-:W-:Y:S02]  /*2900*/  F2FP.BF16.F32.PACK_AB R9, RZ, R9 ;  /* 0x00000009ff09723e */ /* 0x000fe400000010ff */
[----:B------:R-:W-:-:S03]  /*2910*/  LEA.HI.X R33, R48, R7, R34, 0x1, P5 ;  /* 0x0000000730217211 */ /* 0x000fc600028f0c22 */
[----:B------:R1:W-:Y:S01]  /*2920*/  @P3 STG.E.U16 desc[UR36][R56.64], R9 ;  /* 0x0000000938003986 */ /* 0x0003e2000c101524 */
[----:B------:R-:W-:Y:S05]  /*2930*/  @!P1 BRA `(.L_x_38) ;  /* 0x0000000000049947 */ /* 0x000fea0003800000 */
[----:B------:R2:W5:Y:S02]  /*2940*/  LDG.E.LTC128B.U16 R58, desc[UR36][R32.64+0x2] ;  /* 0x00000224203a7981 */ /* 0x000564000c1e1520 */
.L_x_38:
[----:B------:R-:W-:Y:S05]  /*2950*/  BSYNC B1 ;  /* 0x0000000000017941 */ /* 0x000fea0003800000 */
.L_x_37:
[----:B-1---5:R-:W-:Y:S01]  /*2960*/  IMAD.U32 R9, R58, 0x10000, RZ ;  /* 0x000100003a097824 */ /* 0x022fe200078e00ff */
[----:B------:R-:W-:Y:S01]  /*2970*/  ISETP.GT.AND P3, PT, R3, 0x8, P2 ;  /* 0x000000080300780c */ /* 0x000fe20001764270 */
[----:B------:R-:W-:Y:S02]  /*2980*/  BSSY B1, `(.L_x_39) ;  /* 0x0000007000017945 */ /* 0x000fe40003800000 */
[----:B------:R-:W-:-:S04]  /*2990*/  FMUL R34, R9, R42 ;  /* 0x0000002a09227220 */ /* 0x000fc80000400000 */
[----:B------:R-:W-:-:S05]  /*29a0*/  FFMA R34, R35, R40, R34 ;  /* 0x0000002823227223 */ /* 0x000fca0000000022 */
[----:B------:R-:W-:-:S05]  /*29b0*/  F2FP.BF16.F32.PACK_AB R34, RZ, R34 ;  /* 0x00000022ff22723e */ /* 0x000fca00000010ff */
[----:B------:R1:W-:Y:S01]  /*29c0*/  @P1 STG.E.U16 desc[UR36][R56.64+0x2], R34 ;  /* 0x0000022238001986 */ /* 0x0003e2000c101524 */
[----:B------:R-:W-:Y:S05]  /*29d0*/  @!P3 BRA `(.L_x_40) ;  /* 0x000000000004b947 */ /* 0x000fea0003800000 */
[----:B------:R3:W5:Y:S02]  /*29e0*/  LDG.E.LTC128B.U16 R58, desc[UR36][R50.64+0x10] ;  /* 0x00001024323a7981 */ /* 0x000764000c1e1520 */
.L_x_40:
[----:B------:R-:W-:Y:S05]  /*29f0*/  BSYNC B1 ;  /* 0x0000000000017941 */ /* 0x000fea0003800000 */
.L_x_39:
[----:B-----5:R-:W-:Y:S01]  /*2a00*/  IMAD.U32 R9, R58, 0x10000, RZ ;  /* 0x000100003a097824 */ /* 0x020fe200078e00ff */
        /* <DEDUP_REMOVED lines=8> */
.L_x_42:
[----:B------:R-:W-:Y:S05]  /*2a90*/  BSYNC B1 ;  /* 0x0000000000017941 */ /* 0x000fea0003800000 */
.L_x_41:
[----:B----45:R-:W-:Y:S01]  /*2aa0*/  IMAD.U32 R9, R58, 0x10000, RZ ;  /* 0x000100003a097824 */ /* 0x030fe200078e00ff */
[----:B------:R-:W-:Y:S01]  /*2ab0*/  ISETP.GT.AND P3, PT, R3, 0x8, P0 ;  /* 0x000000080300780c */ /* 0x000fe20000764270 */
[----:B------:R-:W-:Y:S02]  /*2ac0*/  BSSY B1, `(.L_x_43) ;  /* 0x0000007000017945 */ /* 0x000fe40003800000 */
[----:B-1----:R-:W-:-:S04]  /*2ad0*/  FMUL R34, R9, R42 ;  /* 0x0000002a09227220 */ /* 0x002fc80000400000 */
[----:B------:R-:W-:-:S05]  /*2ae0*/  FFMA R34, R37, R40, R34 ;  /* 0x0000002825227223 */ /* 0x000fca0000000022 */
[----:B------:R-:W-:-:S05]  /*2af0*/  F2FP.BF16.F32.PACK_AB R34, RZ, R34 ;  /* 0x00000022ff22723e */ /* 0x000fca00000010ff */
[----:B------:R1:W-:Y:S01]  /*2b00*/  @P2 STG.E.U16 desc[UR36][R52.64+0x12], R34 ;  /* 0x0000122234002986 */ /* 0x0003e2000c101524 */
[----:B------:R-:W-:Y:S05]  /*2b10*/  @!P3 BRA `(.L_x_44) ;  /* 0x000000000004b947 */ /* 0x000fea0003800000 */
[----:B------:R4:W5:Y:S02]  /*2b20*/  LDG.E.LTC128B.U16 R58, desc[UR36][R32.64+0x10] ;  /* 0x00001024203a7981 */ /* 0x000964000c1e1520 */
.L_x_44:
[----:B------:R-:W-:Y:S05]  /*2b30*/  BSYNC B1 ;  /* 0x0000000000017941 */ /* 0x000fea0003800000 */
.L_x_43:
        /* <DEDUP_REMOVED lines=9> */
.L_x_46:
[----:B------:R-:W-:Y:S05]  /*2bd0*/  BSYNC B1 ;  /* 0x0000000000017941 */ /* 0x000fea0003800000 */
.L_x_45:
[----:B0-2-4-:R-:W-:Y:S01]  /*2be0*/  IMAD.MOV.U32 R32, RZ, RZ, R54 ;  /* 0x000000ffff207224 */ /* 0x015fe200078e0036 */
[----:B------:R-:W-:Y:S01]  /*2bf0*/  ISETP.GT.AND P0, PT, R60, 0x80, PT ;  /* 0x000000803c00780c */ /* 0x000fe20003f04270 */
[----:B------:R-:W-:Y:S02]  /*2c00*/  IMAD.MOV.U32 R33, RZ, RZ, R67 ;  /* 0x000000ffff217224 */ /* 0x000fe400078e0043 */
[----:B-----5:R-:W-:Y:S01]  /*2c10*/  IMAD.U32 R9, R58, 0x10000, RZ ;  /* 0x000100003a097824 */ /* 0x020fe200078e00ff */
[----:B------:R-:W-:Y:S01]  /*2c20*/  ISETP.GT.AND P2, PT, R3, RZ, P0 ;  /* 0x000000ff0300720c */ /* 0x000fe20000744270 */
[----:B------:R-:W-:-:S04]  /*2c30*/  IMAD.WIDE.U32 R48, R14, 0x78, R32 ;  /* 0x000000780e307825 */ /* 0x000fc800078e0020 */
[----:B------:R-:W-:Y:S01]  /*2c40*/  FMUL R32, R9, R42 ;  /* 0x0000002a09207220 */ /* 0x000fe20000400000 */
[----:B------:R-:W-:Y:S01]  /*2c50*/  IMAD R15, R15, 0x78, RZ ;  /* 0x000000780f0f7824 */ /* 0x000fe200078e02ff */
[----:B------:R-:W-:Y:S02]  /*2c60*/  IADD3 R9, P3, R44, R48, RZ ;  /* 0x000000302c097210 */ /* 0x000fe40007f7e0ff */
[----:B------:R-:W-:Y:S01]  /*2c70*/  FFMA R39, R39, R40, R32 ;  /* 0x0000002827277223 */ /* 0x000fe20000000020 */
[----:B-1----:R-:W-:-:S04]  /*2c80*/  IMAD.IADD R53, R49, 0x1, R15 ;  /* 0x0000000131357824 */ /* 0x002fc800078e020f */
[----:B------:R-:W-:Y:S01]  /*2c90*/  F2FP.BF16.F32.PACK_AB R39, RZ, R39 ;  /* 0x00000027ff27723e */ /* 0x000fe200000010ff */
[----:B------:R-:W-:Y:S01]  /*2ca0*/  IMAD.X R34, R53, 0x1, R21, P3 ;  /* 0x0000000135227824 */ /* 0x000fe200018e0615 */
[----:B------:R-:W-:-:S03]  /*2cb0*/  LEA R32, P3, R9, R6, 0x1 ;  /* 0x0000000609207211 */ /* 0x000fc600078608ff */
[----:B------:R0:W-:Y:S01]  /*2cc0*/  @P1 STG.E.U16 desc[UR36][R56.64+0x12], R39 ;  /* 0x0000122738001986 */ /* 0x0001e2000c101524 */
[----:B------:R-:W-:-:S05]  /*2cd0*/  LEA.HI.X R33, R9, R7, R34, 0x1, P3 ;  /* 0x0000000709217211 */ /* 0x000fca00018f0c22 */
[----:B------:R1:W2:Y:S01]  /*2ce0*/  @P2 LDG.E.LTC128B.U16 R58, desc[UR36][R32.64] ;  /* 0x00000024203a2981 */ /* 0x0002a2000c1e1520 */
[----:B------:R-:W-:Y:S01]  /*2cf0*/  IMAD.WIDE.U32 R34, R14, 0x78, R46 ;  /* 0x000000780e227825 */ /* 0x000fe200078e002e */
[----:B------:R-:W-:Y:S01]  /*2d00*/  ISETP.GT.AND P3, PT, R3, 0x1, P0 ;  /* 0x000000010300780c */ /* 0x000fe20000764270 */
[----:B------:R-:W-:Y:S02]  /*2d10*/  BSSY B1, `(.L_x_47) ;  /* 0x0000016000017945 */ /* 0x000fe40003800000 */
[----:B---3--:R-:W-:Y:S02]  /*2d20*/  IMAD R51, R11, 0xf0, RZ ;  /* 0x000000f00b337824 */ /* 0x008fe400078e02ff */
[----:B0-----:R-:W-:Y:S01]  /*2d30*/  IMAD.WIDE.U32 R56, R10, 0xf0, R56 ;  /* 0x000000f00a387825 */ /* 0x001fe200078e0038 */
[----:B-1----:R-:W-:-:S03]  /*2d40*/  IADD3 R32, P4, R46, R34, RZ ;  /* 0x000000222e207210 */ /* 0x002fc60007f9e0ff */
[----:B------:R-:W-:Y:S02]  /*2d50*/  IMAD.IADD R35, R15, 0x1, R35 ;  /* 0x000000010f237824 */ /* 0x000fe400078e0223 */
[----:B------:R-:W-:Y:S02]  /*2d60*/  IMAD.IADD R11, R57, 0x1, R51 ;  /* 0x00000001390b7824 */ /* 0x000fe400078e0233 */
[----:B------:R-:W-:-:S03]  /*2d70*/  IMAD.WIDE.U32 R36, R12, R14, R34 ;  /* 0x0000000e0c247225 */ /* 0x000fc600078e0022 */
[----:B------:R-:W-:-:S04]  /*2d80*/  IADD3 R36, P1, R4, R36, RZ ;  /* 0x0000002404247210 */ /* 0x000fc80007f3e0ff */
[----:B------:R-:W-:-:S03]  /*2d90*/  IADD3.X R37, R5, R65, R37, P1, !PT ;  /* 0x0000004105257210 */ /* 0x000fc60000ffe425 */
[----:B------:R-:W-:-:S03]  /*2da0*/  IMAD.WIDE.U32 R36, R41, R8, R36 ;  /* 0x0000000829247225 */ /* 0x000fc600078e0024 */
[----:B------:R-:W-:Y:S01]  /*2db0*/  LEA R38, P1, R36, R6, 0x1 ;  /* 0x0000000624267211 */ /* 0x000fe200078208ff */
[----:B--2---:R-:W-:-:S04]  /*2dc0*/  IMAD.U32 R9, R58, 0x10000, RZ ;  /* 0x000100003a097824 */ /* 0x004fc800078e00ff */
[----:B------:R-:W-:-:S04]  /*2dd0*/  FMUL R9, R9, R42 ;  /* 0x0000002a09097220 */ /* 0x000fc80000400000 */
[----:B------:R-:W-:-:S05]  /*2de0*/  FFMA R9, R24, R40, R9 ;  /* 0x0000002818097223 */ /* 0x000fca0000000009 */
[----:B------:R-:W-:Y:S01]  /*2df0*/  F2FP.BF16.F32.PACK_AB R10, RZ, R9 ;  /* 0x00000009ff0a723e */ /* 0x000fe200000010ff */
[----:B------:R-:W-:-:S03]  /*2e00*/  IMAD.IADD R9, R63, 0x1, R37 ;  /* 0x000000013f097824 */ /* 0x000fc600078e0225 */
[----:B------:R-:W-:Y:S01]  /*2e10*/  PRMT R15, R10, 0x7610, R15 ;  /* 0x000076100a0f7816 */ /* 0x000fe2000000000f */
[----:B------:R-:W-:Y:S01]  /*2e20*/  @P2 IMAD.MOV.U32 R10, RZ, RZ, R56 ;  /* 0x000000ffff0a2224 */ /* 0x000fe200078e0038 */
[----:B------:R-:W-:-:S04]  /*2e30*/  LEA.HI.X R39, R36, R7, R9, 0x1, P1 ;  /* 0x0000000724277211 */ /* 0x000fc800008f0c09 */
[----:B------:R0:W-:Y:S01]  /*2e40*/  @P2 STG.E.U16 desc[UR36][R10.64], R15 ;  /* 0x0000000f0a002986 */ /* 0x0001e2000c101524 */
[----:B------:R-:W-:Y:S05]  /*2e50*/  @!P3 BRA `(.L_x_48) ;  /* 0x000000000004b947 */ /* 0x000fea0003800000 */
[----:B------:R1:W5:Y:S02]  /*2e60*/  LDG.E.LTC128B.U16 R58, desc[UR36][R38.64+0x2] ;  /* 0x00000224263a7981 */ /* 0x000364000c1e1520 */
.L_x_48:
[----:B------:R-:W-:Y:S05]  /*2e70*/  BSYNC B1 ;  /* 0x0000000000017941 */ /* 0x000fea0003800000 */
.L_x_47:
[----:B-----5:R-:W-:Y:S01]  /*2e80*/  IMAD.U32 R9, R58, 0x10000, RZ ;  /* 0x000100003a097824 */ /* 0x020fe200078e00ff */
[----:B------:R-:W-:Y:S01]  /*2e90*/  ISETP.GT.AND P1, PT, R60, 0x88, PT ;  /* 0x000000883c00780c */ /* 0x000fe20003f24270 */
[----:B------:R-:W-:Y:S01]  /*2ea0*/  @P3 IMAD.MOV.U32 R24, RZ, RZ, R56 ;  /* 0x000000ffff183224 */ /* 0x000fe200078e0038 */
[----:B------:R-:W-:Y:S01]  /*2eb0*/  BSSY B1, `(.L_x_49) ;  /* 0x0000010000017945 */ /* 0x000fe20003800000 */
[----:B------:R-:W-:Y:S01]  /*2ec0*/  FMUL R20, R9, R42 ;  /* 0x0000002a09147220 */ /* 0x000fe20000400000 */
[----:B------:R-:W-:Y:S01]  /*2ed0*/  IMAD.X R33, R35, 0x1, R47, P4 ;  /* 0x0000000123217824 */ /* 0x000fe200020e062f */
[----:B------:R-:W-:Y:S02]  /*2ee0*/  IADD3 R44, P2, P4, R44, R48, R46 ;  /* 0x000000302c2c7210 */ /* 0x000fe40007c5e02e */
[----:B------:R-:W-:Y:S01]  /*2ef0*/  FFMA R20, R25, R40, R20 ;  /* 0x0000002819147223 */ /* 0x000fe20000000014 */
[----:B------:R-:W-:Y:S01]  /*2f00*/  @P3 IMAD.MOV.U32 R25, RZ, RZ, R11 ;  /* 0x000000ffff193224 */ /* 0x000fe200078e000b */
[----:B------:R-:W-:Y:S01]  /*2f10*/  IADD3.X R21, R21, R53, R47, P2, P4 ;  /* 0x0000003515157210 */ /* 0x000fe200017e842f */
[----:B0-----:R-:W-:Y:S01]  /*2f20*/  IMAD.WIDE.U32 R14, R12, R14, R32 ;  /* 0x0000000e0c0e7225 */ /* 0x001fe200078e0020 */
[----:B------:R-:W-:-:S02]  /*2f30*/  ISETP.GT.AND P2, PT, R3, RZ, P1 ;  /* 0x000000ff0300720c */ /* 0x000fc40000f44270 */
[----:B------:R-:W-:Y:S02]  /*2f40*/  F2FP.BF16.F32.PACK_AB R9, RZ, R20 ;  /* 0x00000014ff09723e */ /* 0x000fe400000010ff */
[----:B------:R-:W-:Y:S02]  /*2f50*/  LEA R12, P4, R44, R6, 0x1 ;  /* 0x000000062c0c7211 */ /* 0x000fe400078808ff */
[----:B------:R-:W-:Y:S01]  /*2f60*/  IADD3 R20, P5, R4, R14, RZ ;  /* 0x0000000e04147210 */ /* 0x000fe20007fbe0ff */
[----:B------:R0:W-:Y:S01]  /*2f70*/  @P3 STG.E.U16 desc[UR36][R24.64+0x2], R9 ;  /* 0x0000020918003986 */ /* 0x0001e2000c101524 */
[----:B------:R-:W-:-:S05]  /*2f80*/  LEA.HI.X R13, R44, R7, R21, 0x1, P4 ;  /* 0x000000072c0d7211 */ /* 0x000fca00020f0c15 */
[----:B------:R-:W-:Y:S06]  /*2f90*/  @!P2 BRA `(.L_x_50) ;  /* 0x000000000004a947 */ /* 0x000fec0003800000 */
[----:B------:R2:W5:Y:S02]  /*2fa0*/  LDG.E.LTC128B.U16 R58, desc[UR36][R12.64] ;  /* 0x000000240c3a7981 */ /* 0x000564000c1e1520 */
.L_x_50:
[----:B------:R-:W-:Y:S05]  /*2fb0*/  BSYNC B1 ;  /* 0x0000000000017941 */ /* 0x000fea0003800000 */
.L_x_49:
[----:B0----5:R-:W-:Y:S01]  /*2fc0*/  IMAD.U32 R9, R58, 0x10000, RZ ;  /* 0x000100003a097824 */ /* 0x021fe200078e00ff */
[----:B------:R-:W-:Y:S01]  /*2fd0*/  IADD3.X R21, R5, R65, R15, P5, !PT ;  /* 0x0000004105157210 */ /* 0x000fe20002ffe40f */
[----:B------:R-:W-:Y:S01]  /*2fe0*/  BSSY B1, `(.L_x_51) ;  /* 0x000000e000017945 */ /* 0x000fe20003800000 */
[----:B------:R-:W-:Y:S01]  /*2ff0*/  IADD3 R4, P4, R59, R56, RZ ;  /* 0x000000383b047210 */ /* 0x000fe20007f9e0ff */
[----:B------:R-:W-:Y:S01]  /*3000*/  FMUL R5, R9, R42 ;  /* 0x0000002a09057220 */ /* 0x000fe20000400000 */
[----:B------:R-:W-:Y:S01]  /*3010*/  ISETP.GT.AND P3, PT, R3, 0x1, P1 ;  /* 0x000000010300780c */ /* 0x000fe20000f64270 */
[----:B------:R-:W-:-:S04]  /*3020*/  IMAD.WIDE.U32 R8, R41, R8, R20 ;  /* 0x0000000829087225 */ /* 0x000fc800078e0014 */
[----:B------:R-:W-:Y:S01]  /*3030*/  FFMA R5, R26, R40, R5 ;  /* 0x000000281a057223 */ /* 0x000fe20000000005 */
[----:B------:R-:W-:Y:S01]  /*3040*/  IMAD.IADD R9, R63, 0x1, R9 ;  /* 0x000000013f097824 */ /* 0x000fe200078e0209 */
[----:B------:R-:W-:-:S03]  /*3050*/  LEA R6, P5, R8, R6, 0x1 ;  /* 0x0000000608067211 */ /* 0x000fc600078a08ff */
[----:B------:R-:W-:Y:S01]  /*3060*/  F2FP.BF16.F32.PACK_AB R10, RZ, R5 ;  /* 0x00000005ff0a723e */ /* 0x000fe200000010ff */
[----:B------:R-:W-:Y:S01]  /*3070*/  IMAD.X R5, R11, 0x1, R61, P4 ;  /* 0x000000010b057824 */ /* 0x000fe200020e063d */
[----:B------:R-:W-:-:S04]  /*3080*/  LEA.HI.X R7, R8, R7, R9, 0x1, P5 ;  /* 0x0000000708077211 */ /* 0x000fc800028f0c09 */
[----:B------:R0:W-:Y:S01]  /*3090*/  @P2 STG.E.U16 desc[UR36][R4.64], R10 ;  /* 0x0000000a04002986 */ /* 0x0001e2000c101524 */
[----:B------:R-:W-:Y:S05]  /*30a0*/  @!P3 BRA `(.L_x_52) ;  /* 0x000000000004b947 */ /* 0x000fea0003800000 */
[----:B------:R3:W5:Y:S02]  /*30b0*/  LDG.E.LTC128B.U16 R58, desc[UR36][R6.64+0x2] ;  /* 0x00000224063a7981 */ /* 0x000764000c1e1520 */
.L_x_52:
[----:B------:R-:W-:Y:S05]  /*30c0*/  BSYNC B1 ;  /* 0x0000000000017941 */ /* 0x000fea0003800000 */
.L_x_51:
        /* <DEDUP_REMOVED lines=9> */
.L_x_54:
[----:B------:R-:W-:Y:S05]  /*3160*/  BSYNC B1 ;  /* 0x0000000000017941 */ /* 0x000fea0003800000 */
.L_x_53:
[----:B0---45:R-:W-:Y:S01]  /*3170*/  IMAD.U32 R5, R58, 0x10000, RZ ;  /* 0x000100003a057824 */ /* 0x031fe200078e00ff */
[----:B------:R-:W-:Y:S01]  /*3180*/  ISETP.GT.AND P0, PT, R3, 0x9, P0 ;  /* 0x000000090300780c */ /* 0x000fe20000704270 */
[----:B------:R-:W-:Y:S02]  /*3190*/  BSSY B1, `(.L_x_55) ;  /* 0x000000a000017945 */ /* 0x000fe40003800000 */
[----:B------:R-:W-:-:S04]  /*31a0*/  FMUL R5, R5, R42 ;  /* 0x0000002a05057220 */ /* 0x000fc80000400000 */
[----:B------:R-:W-:-:S05]  /*31b0*/  FFMA R5, R28, R40, R5 ;  /* 0x000000281c057223 */ /* 0x000fca0000000005 */
[----:B------:R-:W-:Y:S01]  /*31c0*/  F2FP.BF16.F32.PACK_AB R4, RZ, R5 ;  /* 0x00000005ff04723e */ /* 0x000fe200000010ff */
[----:B------:R-:W-:-:S03]  /*31d0*/  IMAD.IADD R5, R51, 0x1, R57 ;  /* 0x0000000133057824 */ /* 0x000fc600078e0239 */
[----:B------:R-:W-:Y:S01]  /*31e0*/  PRMT R8, R4, 0x7610, R8 ;  /* 0x0000761004087816 */ /* 0x000fe20000000008 */
[----:B------:R-:W-:-:S05]  /*31f0*/  @P2 IMAD.MOV.U32 R4, RZ, RZ, R56 ;  /* 0x000000ffff042224 */ /* 0x000fca00078e0038 */
[----:B------:R0:W-:Y:S01]  /*3200*/  @P2 STG.E.U16 desc[UR36][R4.64+0x10], R8 ;  /* 0x0000100804002986 */ /* 0x0001e2000c101524 */
[----:B------:R-:W-:Y:S05]  /*3210*/  @!P0 BRA `(.L_x_56) ;  /* 0x0000000000048947 */ /* 0x000fea0003800000 */
[----:B------:R4:W5:Y:S02]  /*3220*/  LDG.E.LTC128B.U16 R58, desc[UR36][R38.64+0x12] ;  /* 0x00001224263a7981 */ /* 0x000964000c1e1520 */
.L_x_56:
[----:B------:R-:W-:Y:S05]  /*3230*/  BSYNC B1 ;  /* 0x0000000000017941 */ /* 0x000fea0003800000 */
.L_x_55:
[----:B-----5:R-:W-:Y:S01]  /*3240*/  IMAD.U32 R9, R58, 0x10000, RZ ;  /* 0x000100003a097824 */ /* 0x020fe200078e00ff */
[----:B------:R-:W-:Y:S01]  /*3250*/  ISETP.GT.AND P2, PT, R3, 0x8, P1 ;  /* 0x000000080300780c */ /* 0x000fe20000f44270 */
[----:B------:R-:W-:Y:S02]  /*3260*/  BSSY B1, `(.L_x_57) ;  /* 0x000000a000017945 */ /* 0x000fe40003800000 */
[----:B0-----:R-:W-:Y:S01]  /*3270*/  FMUL R8, R9, R42 ;  /* 0x0000002a09087220 */ /* 0x001fe20000400000 */
[----:B------:R-:W-:-:S03]  /*3280*/  @P0 IMAD.MOV.U32 R9, RZ, RZ, R5 ;  /* 0x000000ffff090224 */ /* 0x000fc600078e0005 */
[----:B------:R-:W-:-:S05]  /*3290*/  FFMA R8, R29, R40, R8 ;  /* 0x000000281d087223 */ /* 0x000fca0000000008 */
[----:B------:R-:W-:-:S04]  /*32a0*/  F2FP.BF16.F32.PACK_AB R8, RZ, R8 ;  /* 0x00000008ff08723e */ /* 0x000fc800000010ff */
[----:B------:R-:W-:Y:S01]  /*32b0*/  PRMT R10, R8, 0x7610, R10 ;  /* 0x00007610080a7816 */ /* 0x000fe2000000000a */
[----:B------:R-:W-:-:S05]  /*32c0*/  @P0 IMAD.MOV.U32 R8, RZ, RZ, R56 ;  /* 0x000000ffff080224 */ /* 0x000fca00078e0038 */
[----:B------:R0:W-:Y:S01]  /*32d0*/  @P0 STG.E.U16 desc[UR36][R8.64+0x12], R10 ;  /* 0x0000120a08000986 */ /* 0x0001e2000c101524 */
[----:B------:R-:W-:Y:S05]  /*32e0*/  @!P2 BRA `(.L_x_58) ;  /* 0x000000000004a947 */ /* 0x000fea0003800000 */
[----:B------:R0:W5:Y:S02]  /*32f0*/  LDG.E.LTC128B.U16 R58, desc[UR36][R6.64+0x10] ;  /* 0x00001024063a7981 */ /* 0x000164000c1e1520 */
.L_x_58:
[----:B------:R-:W-:Y:S05]  /*3300*/  BSYNC B1 ;  /* 0x0000000000017941 */ /* 0x000fea0003800000 */
.L_x_57:
[----:B0----5:R-:W-:Y:S01]  /*3310*/  IMAD.U32 R9, R58, 0x10000, RZ ;  /* 0x000100003a097824 */ /* 0x021fe200078e00ff */
[----:B------:R-:W-:Y:S01]  /*3320*/  IADD3 R4, P0, R59, R56, RZ ;  /* 0x000000383b047210 */ /* 0x000fe20007f1e0ff */
[----:B------:R-:W-:Y:S01]  /*3330*/  BSSY B1, `(.L_x_59) ;  /* 0x0000009000017945 */ /* 0x000fe20003800000 */
[----:B------:R-:W-:Y:S01]  /*3340*/  ISETP.GT.AND P1, PT, R3, 0x9, P1 ;  /* 0x000000090300780c */ /* 0x000fe20000f24270 */
[----:B------:R-:W-:Y:S02]  /*3350*/  FMUL R9, R9, R42 ;  /* 0x0000002a09097220 */ /* 0x000fe40000400000 */
[----:B------:R-:W-:Y:S02]  /*3360*/  IMAD.X R5, R5, 0x1, R61, P0 ;  /* 0x0000000105057824 */ /* 0x000fe400000e063d */
[----:B------:R-:W-:-:S05]  /*3370*/  FFMA R9, R30, R40, R9 ;  /* 0x000000281e097223 */ /* 0x000fca0000000009 */
[----:B------:R-:W-:-:S05]  /*3380*/  F2FP.BF16.F32.PACK_AB R9, RZ, R9 ;  /* 0x00000009ff09723e */ /* 0x000fca00000010ff */
[----:B------:R0:W-:Y:S01]  /*3390*/  @P2 STG.E.U16 desc[UR36][R4.64+0x10], R9 ;  /* 0x0000100904002986 */ /* 0x0001e2000c101524 */
[----:B------:R-:W-:Y:S05]  /*33a0*/  @!P1 BRA `(.L_x_60) ;  /* 0x0000000000049947 */ /* 0x000fea0003800000 */
[----:B------:R0:W5:Y:S02]  /*33b0*/  LDG.E.LTC128B.U16 R58, desc[UR36][R6.64+0x12] ;  /* 0x00001224063a7981 */ /* 0x000164000c1e1520 */
.L_x_60:
[----:B------:R-:W-:Y:S05]  /*33c0*/  BSYNC B1 ;  /* 0x0000000000017941 */ /* 0x000fea0003800000 */
.L_x_59:
[----:B------:R-:W-:Y:S05]  /*33d0*/  @!P1 BRA `(.L_x_61) ;  /* 0x0000000400749947 */ /* 0x000fea0003800000 */
[----:B-----5:R-:W-:-:S04]  /*33e0*/  IMAD.U32 R3, R58, 0x10000, RZ ;  /* 0x000100003a037824 */ /* 0x020fc800078e00ff */
[----:B0--3--:R-:W-:-:S04]  /*33f0*/  FMUL R6, R3, R42 ;  /* 0x0000002a03067220 */ /* 0x009fc80000400000 */
[----:B------:R-:W-:-:S05]  /*3400*/  FFMA R6, R31, R40, R6 ;  /* 0x000000281f067223 */ /* 0x000fca0000000006 */
[----:B------:R-:W-:-:S05]  /*3410*/  F2FP.BF16.F32.PACK_AB R6, RZ, R6 ;  /* 0x00000006ff06723e */ /* 0x000fca00000010ff */
[----:B------:R0:W-:Y:S01]  /*3420*/  STG.E.U16 desc[UR36][R4.64+0x12], R6 ;  /* 0x0000120604007986 */ /* 0x0001e2000c101524 */
[----:B------:R-:W-:Y:S05]  /*3430*/  BRA `(.L_x_61) ;  /* 0x00000004005c7947 */ /* 0x000fea0003800000 */
.L_x_34:
[----:B------:R-:W-:Y:S01]  /*3440*/  ISETP.GT.AND P4, PT, R3, 0x1, P2 ;  /* 0x000000010300780c */ /* 0x000fe20001784270 */
[----:B------:R-:W-:Y:S01]  /*3450*/  ULDC.64 UR4, c[0x0][0x5c0] ;  /* 0x0001700000047ab9 */ /* 0x000fe20000000a00 */
[-C--:B------:R-:W-:Y:S01]  /*3460*/  FMUL R33, R33, R40.reuse ;  /* 0x0000002821217220 */ /* 0x080fe20000400000 */
[----:B------:R-:W-:Y:S01]  /*3470*/  LEA R6, P1, R50, UR4, 0x1 ;  /* 0x0000000432067c11 */ /* 0x000fe2000f8208ff */
[C---:B------:R-:W-:Y:S01]  /*3480*/  IMAD.SHL.U32 R21, R10.reuse, 0x10, RZ ;  /* 0x000000100a157824 */ /* 0x040fe200078e00ff */
[----:B------:R-:W-:Y:S01]  /*3490*/  SHF.L.U64.HI R15, R10, 0x4, R11 ;  /* 0x000000040a0f7819 */ /* 0x000fe2000001020b */
[-C--:B------:R-:W-:Y:S01]  /*34a0*/  FMUL R32, R32, R40.reuse ;  /* 0x0000002820207220 */ /* 0x080fe20000400000 */
[----:B------:R-:W-:Y:S01]  /*34b0*/  LEA.HI.X R7, R50, UR5, R53, 0x1, P1 ;  /* 0x0000000532077c11 */ /* 0x000fe200088f0c35 */
[-C--:B------:R-:W-:Y:S01]  /*34c0*/  FMUL R34, R34, R40.reuse ;  /* 0x0000002822227220 */ /* 0x080fe20000400000 */
[----:B------:R-:W-:Y:S01]  /*34d0*/  F2FP.BF16.F32.PACK_AB R33, RZ, R33 ;  /* 0x00000021ff21723e */ /* 0x000fe200000010ff */
[-C--:B------:R-:W-:Y:S01]  /*34e0*/  FMUL R35, R35, R40.reuse ;  /* 0x0000002823237220 */ /* 0x080fe20000400000 */
[----:B------:R-:W-:Y:S01]  /*34f0*/  ISETP.GT.AND P3, PT, R60, 0x8, PT ;  /* 0x000000083c00780c */ /* 0x000fe20003f64270 */
[----:B------:R-:W-:Y:S01]  /*3500*/  FMUL R36, R36, R40 ;  /* 0x0000002824247220 */ /* 0x000fe20000400000 */
[----:B------:R-:W-:Y:S01]  /*3510*/  F2FP.BF16.F32.PACK_AB R32, RZ, R32 ;  /* 0x00000020ff20723e */ /* 0x000fe200000010ff */
[----:B------:R0:W-:Y:S01]  /*3520*/  @P4 STG.E.U16 desc[UR36][R6.64+0x2], R33 ;  /* 0x0000022106004986 */ /* 0x0001e2000c101524 */
[----:B------:R-:W-:Y:S01]  /*3530*/  IADD3 R8, P4, R21, R6, RZ ;  /* 0x0000000615087210 */ /* 0x000fe20007f9e0ff */
[-C--:B------:R-:W-:Y:S01]  /*3540*/  FMUL R37, R37, R40.reuse ;  /* 0x0000002825257220 */ /* 0x080fe20000400000 */
[C---:B------:R-:W-:Y:S01]  /*3550*/  ISETP.GT.AND P1, PT, R3.reuse, RZ, P3 ;  /* 0x000000ff0300720c */ /* 0x040fe20001f24270 */
[----:B------:R-:W-:Y:S01]  /*3560*/  @P0 STG.E.U16 desc[UR36][R6.64], R32 ;  /* 0x0000002006000986 */ /* 0x000fe2000c101524 */
[----:B------:R-:W-:Y:S01]  /*3570*/  ISETP.GT.AND P5, PT, R3, 0x1, P3 ;  /* 0x000000010300780c */ /* 0x000fe20001fa4270 */
[----:B------:R-:W-:Y:S01]  /*3580*/  IMAD.X R9, R15, 0x1, R7, P4 ;  /* 0x000000010f097824 */ /* 0x000fe200020e0607 */
[----:B------:R-:W-:Y:S01]  /*3590*/  ISETP.GT.AND P4, PT, R3, 0x8, P2 ;  /* 0x000000080300780c */ /* 0x000fe20001784270 */
[----:B------:R-:W-:Y:S01]  /*35a0*/  FMUL R38, R38, R40 ;  /* 0x0000002826267220 */ /* 0x000fe20000400000 */
[----:B------:R-:W-:Y:S01]  /*35b0*/  F2FP.BF16.F32.PACK_AB R34, RZ, R34 ;  /* 0x00000022ff22723e */ /* 0x000fe200000010ff */
[-C--:B------:R-:W-:Y:S01]  /*35c0*/  FMUL R39, R39, R40.reuse ;  /* 0x0000002827277220 */ /* 0x080fe20000400000 */
[----:B------:R-:W-:Y:S01]  /*35d0*/  F2FP.BF16.F32.PACK_AB R35, RZ, R35 ;  /* 0x00000023ff23723e */ /* 0x000fe200000010ff */
[----:B------:R-:W-:Y:S01]  /*35e0*/  FMUL R24, R24, R40 ;  /* 0x0000002818187220 */ /* 0x000fe20000400000 */
[----:B------:R-:W-:Y:S01]  /*35f0*/  F2FP.BF16.F32.PACK_AB R36, RZ, R36 ;  /* 0x00000024ff24723e */ /* 0x000fe200000010ff */
[----:B0-----:R-:W-:Y:S01]  /*3600*/  IMAD R33, R11, 0xf0, RZ ;  /* 0x000000f00b217824 */ /* 0x001fe200078e02ff */
[C---:B------:R-:W-:Y:S01]  /*3610*/  ISETP.GT.AND P2, PT, R3.reuse, 0x9, P2 ;  /* 0x000000090300780c */ /* 0x040fe20001744270 */
[----:B------:R-:W-:Y:S01]  /*3620*/  @P1 STG.E.U16 desc[UR36][R8.64], R34 ;  /* 0x0000002208001986 */ /* 0x000fe2000c101524 */
[----:B------:R-:W-:Y:S01]  /*3630*/  ISETP.GT.AND P1, PT, R60, 0x80, PT ;  /* 0x000000803c00780c */ /* 0x000fe20003f24270 */
[----:B------:R-:W-:Y:S01]  /*3640*/  IMAD.WIDE.U32 R10, R10, 0xf0, R8 ;  /* 0x000000f00a0a7825 */ /* 0x000fe200078e0008 */
[----:B------:R-:W-:Y:S01]  /*3650*/  F2FP.BF16.F32.PACK_AB R37, RZ, R37 ;  /* 0x00000025ff25723e */ /* 0x000fe200000010ff */
[----:B------:R-:W-:Y:S01]  /*3660*/  @P5 STG.E.U16 desc[UR36][R8.64+0x2], R35 ;  /* 0x0000022308005986 */ /* 0x000fe2000c101524 */
[----:B------:R-:W-:Y:S01]  /*3670*/  ISETP.GT.AND P5, PT, R3, RZ, P1 ;  /* 0x000000ff0300720c */ /* 0x000fe20000fa4270 */
[----:B------:R-:W-:Y:S01]  /*3680*/  IMAD.IADD R5, R33, 0x1, R11 ;  /* 0x0000000121057824 */ /* 0x000fe200078e020b */
[----:B------:R-:W-:Y:S01]  /*3690*/  F2FP.BF16.F32.PACK_AB R38, RZ, R38 ;  /* 0x00000026ff26723e */ /* 0x000fe200000010ff */
[----:B------:R-:W-:Y:S01]  /*36a0*/  @P4 STG.E.U16 desc[UR36][R6.64+0x10], R36 ;  /* 0x0000102406004986 */ /* 0x000fe2000c101524 */
[----:B------:R-:W-:Y:S01]  /*36b0*/  ISETP.GT.AND P4, PT, R3, 0x8, P3 ;  /* 0x000000080300780c */ /* 0x000fe20001f84270 */
[-C--:B------:R-:W-:Y:S01]  /*36c0*/  FMUL R25, R25, R40.reuse ;  /* 0x0000002819197220 */ /* 0x080fe20000400000 */
[----:B------:R-:W-:Y:S01]  /*36d0*/  ISETP.GT.AND P3, PT, R3, 0x9, P3 ;  /* 0x000000090300780c */ /* 0x000fe20001f64270 */
[----:B------:R0:W-:Y:S01]  /*36e0*/  @P2 STG.E.U16 desc[UR36][R6.64+0x12], R37 ;  /* 0x0000122506002986 */ /* 0x0001e2000c101524 */
[----:B------:R-:W-:Y:S01]  /*36f0*/  F2FP.BF16.F32.PACK_AB R39, RZ, R39 ;  /* 0x00000027ff27723e */ /* 0x000fe200000010ff */
[-C--:B------:R-:W-:Y:S01]  /*3700*/  FMUL R26, R26, R40.reuse ;  /* 0x000000281a1a7220 */ /* 0x080fe20000400000 */
[----:B------:R-:W-:Y:S01]  /*3710*/  ISETP.GT.AND P0, PT, R60, 0x88, PT ;  /* 0x000000883c00780c */ /* 0x000fe20003f04270 */
[----:B------:R-:W-:Y:S01]  /*3720*/  FMUL R27, R27, R40 ;  /* 0x000000281b1b7220 */ /* 0x000fe20000400000 */
[----:B------:R-:W-:Y:S01]  /*3730*/  F2FP.BF16.F32.PACK_AB R24, RZ, R24 ;  /* 0x00000018ff18723e */ /* 0x000fe200000010ff */
[----:B------:R-:W-:Y:S01]  /*3740*/  @P5 IMAD.MOV.U32 R4, RZ, RZ, R10 ;  /* 0x000000ffff045224 */ /* 0x000fe200078e000a */
[----:B------:R-:W-:Y:S01]  /*3750*/  F2FP.BF16.F32.PACK_AB R25, RZ, R25 ;  /* 0x00000019ff19723e */ /* 0x000fe200000010ff */
[----:B------:R-:W-:Y:S01]  /*3760*/  FMUL R28, R28, R40 ;  /* 0x000000281c1c7220 */ /* 0x000fe20000400000 */
[----:B------:R-:W-:Y:S01]  /*3770*/  F2FP.BF16.F32.PACK_AB R26, RZ, R26 ;  /* 0x0000001aff1a723e */ /* 0x000fe200000010ff */
[----:B------:R-:W-:Y:S01]  /*3780*/  @P4 STG.E.U16 desc[UR36][R8.64+0x10], R38 ;  /* 0x0000102608004986 */ /* 0x000fe2000c101524 */
[----:B------:R-:W-:Y:S01]  /*3790*/  ISETP.GT.AND P4, PT, R3, 0x1, P1 ;  /* 0x000000010300780c */ /* 0x000fe20000f84270 */
[-C--:B------:R-:W-:Y:S01]  /*37a0*/  FMUL R29, R29, R40.reuse ;  /* 0x000000281d1d7220 */ /* 0x080fe20000400000 */
[C---:B------:R-:W-:Y:S01]  /*37b0*/  ISETP.GT.AND P2, PT, R3.reuse, 0x8, P1 ;  /* 0x000000080300780c */ /* 0x040fe20000f44270 */
[----:B------:R1:W-:Y:S01]  /*37c0*/  @P3 STG.E.U16 desc[UR36][R8.64+0x12], R39 ;  /* 0x0000122708003986 */ /* 0x0003e2000c101524 */
[C---:B------:R-:W-:Y:S01]  /*37d0*/  ISETP.GT.AND P3, PT, R3.reuse, RZ, P0 ;  /* 0x000000ff0300720c */ /* 0x040fe20000764270 */
[----:B------:R-:W-:Y:S01]  /*37e0*/  FMUL R30, R30, R40 ;  /* 0x000000281e1e7220 */ /* 0x000fe20000400000 */
[----:B------:R-:W-:Y:S01]  /*37f0*/  ISETP.GT.AND P1, PT, R3, 0x9, P1 ;  /* 0x000000090300780c */ /* 0x000fe20000f24270 */
[----:B------:R2:W-:Y:S01]  /*3800*/  @P5 STG.E.U16 desc[UR36][R4.64], R24 ;  /* 0x0000001804005986 */ /* 0x0005e2000c101524 */
[----:B0-----:R-:W-:Y:S01]  /*3810*/  IADD3 R6, P5, R21, R10, RZ ;  /* 0x0000000a15067210 */ /* 0x001fe20007fbe0ff */
[----:B------:R-:W-:Y:S01]  /*3820*/  FMUL R31, R31, R40 ;  /* 0x000000281f1f7220 */ /* 0x000fe20000400000 */
[----:B------:R-:W-:-:S02]  /*3830*/  F2FP.BF16.F32.PACK_AB R27, RZ, R27 ;  /* 0x0000001bff1b723e */ /* 0x000fc400000010ff */
[----:B------:R-:W-:Y:S01]  /*3840*/  F2FP.BF16.F32.PACK_AB R28, RZ, R28 ;  /* 0x0000001cff1c723e */ /* 0x000fe200000010ff */
[--C-:B------:R-:W-:Y:S01]  /*3850*/  @P4 IMAD.MOV.U32 R12, RZ, RZ, R10.reuse ;  /* 0x000000ffff0c4224 */ /* 0x100fe200078e000a */
[----:B------:R-:W-:Y:S01]  /*3860*/  F2FP.BF16.F32.PACK_AB R29, RZ, R29 ;  /* 0x0000001dff1d723e */ /* 0x000fe200000010ff */
[--C-:B------:R-:W-:Y:S01]  /*3870*/  @P4 IMAD.MOV.U32 R13, RZ, RZ, R5.reuse ;  /* 0x000000ffff0d4224 */ /* 0x100fe200078e0005 */
[----:B------:R-:W-:Y:S01]  /*3880*/  F2FP.BF16.F32.PACK_AB R30, RZ, R30 ;  /* 0x0000001eff1e723e */ /* 0x000fe200000010ff */
[--C-:B------:R-:W-:Y:S01]  /*3890*/  IMAD.X R7, R15, 0x1, R5.reuse, P5 ;  /* 0x000000010f077824 */ /* 0x100fe200028e0605 */
[----:B-1----:R-:W-:Y:S01]  /*38a0*/  IADD3 R8, P5, R21, R10, RZ ;  /* 0x0000000a15087210 */ /* 0x002fe20007fbe0ff */
[----:B--2---:R-:W-:Y:S01]  /*38b0*/  @P2 IMAD.MOV.U32 R4, RZ, RZ, R10 ;  /* 0x000000ffff042224 */ /* 0x004fe200078e000a */
[----:B------:R-:W-:Y:S01]  /*38c0*/  @P4 STG.E.U16 desc[UR36][R12.64+0x2], R25 ;  /* 0x000002190c004986 */ /* 0x000fe2000c101524 */
[C---:B------:R-:W-:Y:S01]  /*38d0*/  ISETP.GT.AND P4, PT, R3.reuse, 0x1, P0 ;  /* 0x000000010300780c */ /* 0x040fe20000784270 */
[----:B------:R-:W-:Y:S01]  /*38e0*/  @P1 IMAD.MOV.U32 R11, RZ, RZ, R5 ;  /* 0x000000ffff0b1224 */ /* 0x000fe200078e0005 */
[----:B------:R-:W-:Y:S01]  /*38f0*/  F2FP.BF16.F32.PACK_AB R31, RZ, R31 ;  /* 0x0000001fff1f723e */ /* 0x000fe200000010ff */
[----:B------:R-:W-:Y:S01]  /*3900*/  @P3 STG.E.U16 desc[UR36][R6.64], R26 ;  /* 0x0000001a06003986 */ /* 0x000fe2000c101524 */
[----:B------:R-:W-:Y:S01]  /*3910*/  ISETP.GT.AND P3, PT, R3, 0x8, P0 ;  /* 0x000000080300780c */ /* 0x000fe20000764270 */
[----:B------:R-:W-:Y:S01]  /*3920*/  IMAD.X R9, R5, 0x1, R15, P5 ;  /* 0x0000000105097824 */ /* 0x000fe200028e060f */
[----:B------:R-:W-:-:S07]  /*3930*/  ISETP.GT.AND P0, PT, R3, 0x9, P0 ;  /* 0x000000090300780c */ /* 0x000fce0000704270 */
[----:B------:R-:W-:Y:S04]  /*3940*/  @P4 STG.E.U16 desc[UR36][R6.64+0x2], R27 ;  /* 0x0000021b06004986 */ /* 0x000fe8000c101524 */
[----:B------:R0:W-:Y:S04]  /*3950*/  @P2 STG.E.U16 desc[UR36][R4.64+0x10], R28 ;  /* 0x0000101c04002986 */ /* 0x0001e8000c101524 */
[----:B------:R1:W-:Y:S04]  /*3960*/  @P1 STG.E.U16 desc[UR36][R10.64+0x12], R29 ;  /* 0x0000121d0a001986 */ /* 0x0003e8000c101524 */
[----:B------:R1:W-:Y:S01]  /*3970*/  @P3 STG.E.U16 desc[UR36][R8.64+0x10], R30 ;  /* 0x0000101e08003986 */ /* 0x0003e2000c101524 */
[----:B0-----:R-:W-:-:S02]  /*3980*/  @P0 IMAD.MOV.U32 R4, RZ, RZ, R8 ;  /* 0x000000ffff040224 */ /* 0x001fc400078e0008 */
[----:B------:R-:W-:-:S05]  /*3990*/  @P0 IMAD.MOV.U32 R5, RZ, RZ, R9 ;  /* 0x000000ffff050224 */ /* 0x000fca00078e0009 */
[----:B------:R1:W-:Y:S02]  /*39a0*/  @P0 STG.E.U16 desc[UR36][R4.64+0x12], R31 ;  /* 0x0000121f04000986 */ /* 0x0003e4000c101524 */
.L_x_61:
[----:B------:R-:W-:Y:S05]  /*39b0*/  BSYNC B0 ;  /* 0x0000000000007941 */ /* 0x000fea0003800000 */
.L_x_33:
[----:B------:R-:W-:Y:S01]  /*39c0*/  ULDC UR4, c[0x0][0xc] ;  /* 0x0000030000047ab9 */ /* 0x000fe20000000800 */
[----:B------:R-:W-:Y:S01]  /*39d0*/  ULDC UR5, c[0x0][0x10] ;  /* 0x0000040000057ab9 */ /* 0x000fe20000000800 */
[----:B01----:R-:W0:Y:S01]  /*39e0*/  LDC R5, c[0x0][0x14] ;  /* 0x00000500ff057b82 */ /* 0x003e220000000800 */
[----:B------:R-:W-:Y:S01]  /*39f0*/  UIMAD.WIDE.U32 UR4, UR4, UR5, URZ ;  /* 0x00000005040472a5 */ /* 0x000fe2000f8e003f */
[----:B------:R-:W-:Y:S02]  /*3a00*/  IMAD.MOV.U32 R3, RZ, RZ, R17 ;  /* 0x000000ffff037224 */ /* 0x000fe400078e0011 */
[----:B------:R-:W-:Y:S02]  /*3a10*/  IMAD.MOV.U32 R44, RZ, RZ, -0x1 ;  /* 0xffffffffff2c7424 */ /* 0x000fe400078e00ff */
[----:B------:R-:W-:Y:S02]  /*3a20*/  IMAD.MOV.U32 R41, RZ, RZ, -0x1 ;  /* 0xffffffffff297424 */ /* 0x000fe400078e00ff */
[----:B0-----:R-:W-:-:S04]  /*3a30*/  IMAD.WIDE.U32 R2, R5, UR4, R2 ;  /* 0x0000000405027c25 */ /* 0x001fc8000f8e0002 */
[----:B------:R-:W-:Y:S01]  /*3a40*/  IMAD R5, R5, UR5, RZ ;  /* 0x0000000505057c24 */ /* 0x000fe2000f8e02ff */
[----:B------:R-:W-:Y:S02]  /*3a50*/  ULDC.64 UR4, c[0x0][0x650] ;  /* 0x0001940000047ab9 */ /* 0x000fe40000000a00 */
[----:B------:R-:W-:Y:S01]  /*3a60*/  ISETP.GE.U32.AND P0, PT, R2, UR4, PT ;  /* 0x0000000402007c0c */ /* 0x000fe2000bf06070 */
[----:B------:R-:W-:Y:S01]  /*3a70*/  IMAD.IADD R17, R3, 0x1, R5 ;  /* 0x0000000103117824 */ /* 0x000fe200078e0205 */
[----:B------:R-:W-:-:S04]  /*3a80*/  PRMT R3, RZ, 0x7610, R3 ;  /* 0x00007610ff037816 */ /* 0x000fc80000000003 */
[----:B------:R-:W-:-:S13]  /*3a90*/  ISETP.GE.U32.AND.EX P0, PT, R17, UR5, PT, P0 ;  /* 0x0000000511007c0c */ /* 0x000fda000bf06100 */
[----:B------:R-:W-:Y:S05]  /*3aa0*/  @P0 BRA `(.L_x_62) ;  /* 0x0000000400680947 */ /* 0x000fea0003800000 */
[----:B--2---:R-:W0:Y:S01]  /*3ab0*/  S2R R12, SR_CTAID.X ;  /* 0x00000000000c7919 */ /* 0x004e220000002500 */
[----:B------:R-:W1:Y:S01]  /*3ac0*/  LDC.64 R10, c[0x0][0x628] ;  /* 0x00018a00ff0a7b82 */ /* 0x000e620000000a00 */
[----:B------:R-:W-:Y:S01]  /*3ad0*/  ULDC UR4, c[0x0][0x150] ;  /* 0x0000540000047ab9 */ /* 0x000fe20000000800 */
[----:B------:R-:W-:Y:S01]  /*3ae0*/  IMAD.MOV.U32 R8, RZ, RZ, R2 ;  /* 0x000000ffff087224 */ /* 0x000fe200078e0002 */
[----:B------:R-:W2:Y:S01]  /*3af0*/  S2R R24, SR_CTAID.Y ;  /* 0x0000000000187919 */ /* 0x000ea20000002600 */
[----:B------:R-:W-:-:S04]  /*3b00*/  IMAD.MOV.U32 R9, RZ, RZ, R17 ;  /* 0x000000ffff097224 */ /* 0x000fc800078e0011 */
[----:B------:R-:W2:Y:S08]  /*3b10*/  LDC R21, c[0x0][0x144] ;  /* 0x00005100ff157b82 */ /* 0x000eb00000000800 */
[----:B------:R-:W2:Y:S08]  /*3b20*/  LDC R0, c[0x0][0x630] ;  /* 0x00018c00ff007b82 */ /* 0x000eb00000000800 */
[----:B------:R-:W2:Y:S01]  /*3b30*/  LDC.64 R14, c[0x0][0x620] ;  /* 0x00018800ff0e7b82 */ /* 0x000ea20000000a00 */
[----:B-1----:R-:W-:-:S04]  /*3b40*/  ISETP.NE.U32.AND P0, PT, R10, RZ, PT ;  /* 0x000000ff0a00720c */ /* 0x002fc80003f05070 */
[----:B------:R-:W-:Y:S02]  /*3b50*/  ISETP.NE.AND.EX P0, PT, R11, RZ, PT, P0 ;  /* 0x000000ff0b00720c */ /* 0x000fe40003f05300 */
[----:B0-----:R-:W-:-:S05]  /*3b60*/  I2FP.F32.U32 R3, R12 ;  /* 0x0000000c00037245 */ /* 0x001fca0000201000 */
[----:B------:R-:W-:-:S04]  /*3b70*/  FMUL R3, R3, UR4 ;  /* 0x0000000403037c20 */ /* 0x000fc80008400000 */
[----:B------:R0:W1:Y:S02]  /*3b80*/  F2I.U32.TRUNC.NTZ R20, R3 ;  /* 0x0000000300147305 */ /* 0x000064000020f000 */
[----:B------:R-:W-:Y:S05]  /*3b90*/  @!P0 BRA `(.L_x_63) ;  /* 0x0000000000288947 */ /* 0x000fea0003800000 */
[----:B0-----:R-:W0:Y:S02]  /*3ba0*/  LDC R3, c[0x0][0x634] ;  /* 0x00018d00ff037b82 */ /* 0x001e240000000800 */
[----:B0-----:R-:W-:-:S05]  /*3bb0*/  IADD3 R3, P0, R2, R3, RZ ;  /* 0x0000000302037210 */ /* 0x001fca0007f1e0ff */
[----:B------:R-:W-:-:S04]  /*3bc0*/  IMAD.X R13, RZ, RZ, R17, P0 ;  /* 0x000000ffff0d7224 */ /* 0x000fc800000e0611 */
[----:B------:R-:W-:-:S04]  /*3bd0*/  IMAD.WIDE.U32 R4, R13, R10, RZ ;  /* 0x0000000a0d047225 */ /* 0x000fc800078e00ff */
[----:B---3--:R-:W-:-:S04]  /*3be0*/  IMAD.WIDE.U32 R6, P0, R3, R11, R4 ;  /* 0x0000000b03067225 */ /* 0x008fc80007800004 */
[----:B------:R-:W-:-:S04]  /*3bf0*/  IMAD.WIDE.U32 R4, R3, R10, RZ ;  /* 0x0000000a03047225 */ /* 0x000fc800078e00ff */
[----:B------:R-:W-:Y:S01]  /*3c00*/  IMAD.X R9, RZ, RZ, RZ, P0 ;  /* 0x000000ffff097224 */ /* 0x000fe200000e06ff */
[----:B------:R-:W-:Y:S01]  /*3c10*/  IADD3 RZ, P0, R5, R6, RZ ;  /* 0x0000000605ff7210 */ /* 0x000fe20007f1e0ff */
[----:B------:R-:W-:-:S04]  /*3c20*/  IMAD.MOV.U32 R8, RZ, RZ, R7 ;  /* 0x000000ffff087224 */ /* 0x000fc800078e0007 */
[----:B------:R-:W-:-:S08]  /*3c30*/  IMAD.WIDE.U32.X R8, R13, R11, R8, P0 ;  /* 0x0000000b0d087225 */ /* 0x000fd000000e0408 */
.L_x_63:
[-CC-:B--2---:R-:W-:Y:S01]  /*3c40*/  SHF.R.U64 R41, R8, R0.reuse, R9.reuse ;  /* 0x0000000008297219 */ /* 0x184fe20000001209 */
[----:B------:R-:W2:Y:S01]  /*3c50*/  LDC.64 R28, c[0x0][0x640] ;  /* 0x00019000ff1c7b82 */ /* 0x000ea20000000a00 */
[----:B------:R-:W-:Y:S01]  /*3c60*/  SHF.R.U32.HI R0, RZ, R0, R9 ;  /* 0x00000000ff007219 */ /* 0x000fe20000011609 */
[----:B-1----:R-:W-:Y:S01]  /*3c70*/  IMAD.MOV R20, RZ, RZ, -R20 ;  /* 0x000000ffff147224 */ /* 0x002fe200078e0a14 */
[----:B---3--:R-:W-:Y:S01]  /*3c80*/  IADD3 R7, P0, RZ, -R41, RZ ;  /* 0x80000029ff077210 */ /* 0x008fe20007f1e0ff */
[----:B------:R-:W-:Y:S02]  /*3c90*/  ULDC UR4, c[0x0][0x154] ;  /* 0x0000550000047ab9 */ /* 0x000fe40000000800 */
[----:B------:R-:W-:Y:S02]  /*3ca0*/  IMAD R21, R21, R20, R12 ;  /* 0x0000001415157224 */ /* 0x000fe400078e020c */
[----:B------:R-:W1:Y:S01]  /*3cb0*/  LDC R6, c[0x0][0x618] ;  /* 0x00018600ff067b82 */ /* 0x000e620000000800 */
[----:B0-----:R-:W-:-:S04]  /*3cc0*/  IMAD.X R3, RZ, RZ, ~R0, P0 ;  /* 0x000000ffff037224 */ /* 0x001fc800000e0e00 */
[-C--:B------:R-:W-:Y:S02]  /*3cd0*/  IMAD R0, R3, R14.reuse, RZ ;  /* 0x0000000e03007224 */ /* 0x080fe400078e02ff */
[----:B------:R-:W-:Y:S01]  /*3ce0*/  IMAD.MOV.U32 R3, RZ, RZ, R17 ;  /* 0x000000ffff037224 */ /* 0x000fe200078e0011 */
[----:B------:R-:W0:Y:S01]  /*3cf0*/  LDC R8, c[0x0][0x608] ;  /* 0x00018200ff087b82 */ /* 0x000e220000000800 */
[----:B------:R-:W-:-:S04]  /*3d00*/  IMAD.WIDE.U32 R4, R7, R14, R2 ;  /* 0x0000000e07047225 */ /* 0x000fc800078e0002 */
[----:B------:R-:W-:-:S03]  /*3d10*/  IMAD R3, R7, R15, R0 ;  /* 0x0000000f07037224 */ /* 0x000fc600078e0200 */
[----:B------:R-:W3:Y:S01]  /*3d20*/  LDC R26, c[0x0][0x658] ;  /* 0x00019600ff1a7b82 */ /* 0x000ee20000000800 */
[----:B------:R-:W-:Y:S01]  /*3d30*/  I2FP.F32.U32 R0, R24 ;  /* 0x0000001800007245 */ /* 0x000fe20000201000 */
[----:B------:R-:W-:Y:S01]  /*3d40*/  IMAD.MOV.U32 R7, RZ, RZ, 0x1 ;  /* 0x00000001ff077424 */ /* 0x000fe200078e00ff */
[----:B--2---:R-:W-:Y:S01]  /*3d50*/  ISETP.NE.U32.AND P0, PT, R28, RZ, PT ;  /* 0x000000ff1c00720c */ /* 0x004fe20003f05070 */
[----:B------:R-:W-:Y:S02]  /*3d60*/  IMAD.IADD R3, R5, 0x1, R3 ;  /* 0x0000000105037824 */ /* 0x000fe400078e0203 */
[----:B------:R-:W-:Y:S01]  /*3d70*/  FMUL R0, R0, UR4 ;  /* 0x0000000400007c20 */ /* 0x000fe20008400000 */
[----:B------:R-:W-:Y:S01]  /*3d80*/  ISETP.NE.AND.EX P0, PT, R29, RZ, PT, P0 ;  /* 0x000000ff1d00720c */ /* 0x000fe20003f05300 */
[----:B------:R-:W2:Y:S01]  /*3d90*/  LDC R15, c[0x0][0x148] ;  /* 0x00005200ff0f7b82 */ /* 0x000ea20000000800 */
[-CC-:B-1----:R-:W-:Y:S01]  /*3da0*/  SHF.R.U64 R12, R4, R6.reuse, R3.reuse ;  /* 0x00000006040c7219 */ /* 0x182fe20000001203 */
[----:B------:R1:W1:Y:S01]  /*3db0*/  F2I.U32.TRUNC.NTZ R13, R0 ;  /* 0x00000000000d7305 */ /* 0x000262000020f000 */
[----:B------:R-:W-:Y:S01]  /*3dc0*/  SHF.R.U32.HI R3, RZ, R6, R3 ;  /* 0x00000006ff037219 */ /* 0x000fe20000011603 */
[----:B------:R-:W-:-:S04]  /*3dd0*/  IMAD.MOV.U32 R5, RZ, RZ, -0x1 ;  /* 0xffffffffff057424 */ /* 0x000fc800078e00ff */
[----:B------:R-:W1:Y:S01]  /*3de0*/  LDC R20, c[0x0][0x600] ;  /* 0x00018000ff147b82 */ /* 0x000e620000000800 */
[-CC-:B0-----:R-:W-:Y:S02]  /*3df0*/  SHF.R.U64 R10, R12, R8.reuse, R3.reuse ;  /* 0x000000080c0a7219 */ /* 0x181fe40000001203 */
[----:B------:R-:W-:-:S05]  /*3e00*/  SHF.R.U32.HI R3, RZ, R8, R3 ;  /* 0x00000008ff037219 */ /* 0x000fca0000011603 */
[----:B------:R-:W0:Y:S01]  /*3e10*/  LDC R27, c[0x0][0x648] ;  /* 0x00019200ff1b7b82 */ /* 0x000e220000000800 */
[-C--:B---3--:R-:W-:Y:S02]  /*3e20*/  SHF.L.U32 R4, R5, R26.reuse, RZ ;  /* 0x0000001a05047219 */ /* 0x088fe400000006ff */
[-CC-:B------:R-:W-:Y:S02]  /*3e30*/  SHF.R.U64 R14, R10, R26.reuse, R3.reuse ;  /* 0x0000001a0a0e7219 */ /* 0x180fe40000001203 */
[----:B------:R-:W-:Y:S02]  /*3e40*/  SHF.R.U32.HI R5, RZ, R26, R3 ;  /* 0x0000001aff057219 */ /* 0x000fe40000011603 */
[----:B------:R-:W-:Y:S01]  /*3e50*/  LOP3.LUT R25, RZ, R4, RZ, 0x33, !PT ;  /* 0x00000004ff197212 */ /* 0x000fe200078e33ff */
[----:B------:R-:W3:Y:S01]  /*3e60*/  LDC R30, c[0x0][0x638] ;  /* 0x00018e00ff1e7b82 */ /* 0x000ee20000000800 */
[----:B------:R-:W-:Y:S01]  /*3e70*/  SHF.L.U32 R26, R7, R26, RZ ;  /* 0x0000001a071a7219 */ /* 0x000fe200000006ff */
[----:B------:R-:W-:-:S06]  /*3e80*/  IMAD.MOV.U32 R4, RZ, RZ, R14 ;  /* 0x000000ffff047224 */ /* 0x000fcc00078e000e */
[----:B------:R-:W0:Y:S01]  /*3e90*/  LDC R31, c[0x0][0x610] ;  /* 0x00018400ff1f7b82 */ /* 0x000e220000000800 */
        /* <DEDUP_REMOVED lines=11> */
.L_x_64:
[----:B------:R-:W-:Y:S01]  /*3f50*/  ISETP.NE.AND P0, PT, R16, 0x1, PT ;  /* 0x000000011000780c */ /* 0x000fe20003f05270 */
[----:B-1----:R-:W-:Y:S01]  /*3f60*/  VIADD R7, R20, 0xffffffff ;  /* 0xffffffff14077836 */ /* 0x002fe20000000000 */
[----:B0-----:R-:W-:Y:S01]  /*3f70*/  SHF.R.U64 R0, R4, R27, R5 ;  /* 0x0000001b04007219 */ /* 0x001fe20000001205 */
[----:B------:R-:W-:Y:S01]  /*3f80*/  IMAD.MOV R13, RZ, RZ, -R13 ;  /* 0x000000ffff0d7224 */ /* 0x000fe200078e0a0d */
[----:B------:R-:W-:Y:S01]  /*3f90*/  LOP3.LUT R5, R10, R25, RZ, 0xc0, !PT ;  /* 0x000000190a057212 */ /* 0x000fe200078ec0ff */
[----:B------:R-:W-:Y:S01]  /*3fa0*/  IMAD.MOV.U32 R4, RZ, RZ, 0x1 ;  /* 0x00000001ff047424 */ /* 0x000fe200078e00ff */
[----:B------:R-:W-:Y:S01]  /*3fb0*/  LOP3.LUT R12, R12, R7, RZ, 0xc0, !PT ;  /* 0x000000070c0c7212 */ /* 0x000fe200078ec0ff */
[----:B------:R-:W-:Y:S02]  /*3fc0*/  IMAD.MOV R3, RZ, RZ, -R0 ;  /* 0x000000ffff037224 */ /* 0x000fe400078e0a00 */
[----:B------:R-:W-:Y:S02]  /*3fd0*/  IMAD R0, R26, R0, R5 ;  /* 0x000000001a007224 */ /* 0x000fe400078e0205 */
[----:B---3--:R-:W-:-:S02]  /*3fe0*/  IMAD R3, R3, R30, R14 ;  /* 0x0000001e03037224 */ /* 0x008fc400078e020e */
[----:B--2---:R-:W-:Y:S02]  /*3ff0*/  @P0 IMAD R21, R15, R13, R24 ;  /* 0x0000000d0f150224 */ /* 0x004fe400078e0218 */
[----:B------:R-:W-:Y:S01]  /*4000*/  IMAD R5, R3, R20, R12 ;  /* 0x0000001403057224 */ /* 0x000fe200078e020c */
[----:B------:R-:W-:Y:S01]  /*4010*/  PRMT R3, R4, 0x7610, R3 ;  /* 0x0000761004037816 */ /* 0x000fe20000000003 */
[----:B------:R-:W-:-:S05]  /*4020*/  IMAD R0, R0, R31, R21 ;  /* 0x0000001f00007224 */ /* 0x000fca00078e0215 */
[----:B------:R-:W-:Y:S02]  /*4030*/  SEL R44, R5, R0, !P0 ;  /* 0x00000000052c7207 */ /* 0x000fe40004000000 */
[----:B------:R-:W-:-:S07]  /*4040*/  SEL R0, R0, R5, !P0 ;  /* 0x0000000500007207 */ /* 0x000fce0004000000 */
.L_x_62:
[----:B------:R-:W-:Y:S01]  /*4050*/  LOP3.LUT P0, RZ, R3, 0xff, RZ, 0xc0, !PT ;  /* 0x000000ff03ff7812 */ /* 0x000fe2000780c0ff */
[----:B------:R-:W-:-:S12]  /*4060*/  IMAD.MOV.U32 R45, RZ, RZ, R0 ;  /* 0x000000ffff2d7224 */ /* 0x000fd800078e0000 */
[----:B------:R-:W-:Y:S05]  /*4070*/  @P0 BRA `(.L_x_65) ;  /* 0xffffffd000940947 */ /* 0x000fea000383ffff */
[----:B------:R-:W-:Y:S05]  /*4080*/  EXIT ;  /* 0x000000000000794d */ /* 0x000fea0003800000 */
.L_x_8:
[----:B0-----:R-:W-:Y:S01]  /*4090*/  ULDC.64 UR4, c[0x0][0x650] ;  /* 0x0001940000047ab9 */ /* 0x001fe20000000a00 */
        /* <DEDUP_REMOVED lines=25> */
.L_x_67:
[----:B------:R-:W0:Y:S01]  /*4230*/  LDC.64 R28, c[0x0][0x640] ;  /* 0x00019000ff1c7b82 */ /* 0x000e220000000a00 */
[-CC-:B------:R-:W-:Y:S01]  /*4240*/  SHF.R.U64 R22, R12, R6.reuse, R13.reuse ;  /* 0x000000060c167219 */ /* 0x180fe2000000120d */
[----:B------:R-:W-:Y:S01]  /*4250*/  IMAD.MOV.U32 R8, RZ, RZ, R2 ;  /* 0x000000ffff087224 */ /* 0x000fe200078e0002 */
[----:B------:R-:W-:Y:S01]  /*4260*/  SHF.R.U32.HI R6, RZ, R6, R13 ;  /* 0x00000006ff067219 */ /* 0x000fe2000001160d */
[----:B------:R-:W-:Y:S01]  /*4270*/  IMAD.MOV.U32 R30, RZ, RZ, 0x1 ;  /* 0x00000001ff1e7424 */ /* 0x000fe200078e00ff */
[----:B------:R-:W-:-:S03]  /*4280*/  IADD3 R11, P0, RZ, -R22, RZ ;  /* 0x80000016ff0b7210 */ /* 0x000fc60007f1e0ff */
        /* <DEDUP_REMOVED lines=10> */
[----:B------:R-:W-:Y:S02]  /*4330*/  ISETP.NE.AND.EX P0, PT, R29, RZ, PT, P0 ;  /* 0x000000ff1d00720c */ /* 0x000fe40003f05300 */
[----:B------:R-:W0:Y:S02]  /*4340*/  LDC R20, c[0x0][0x600] ;  /* 0x00018000ff147b82 */ /* 0x000e240000000800 */
[-CC-:B-1----:R-:W-:Y:S01]  /*4350*/  SHF.R.U64 R14, R8, R10.reuse, R9.reuse ;  /* 0x0000000a080e7219 */ /* 0x182fe20000001209 */
[----:B------:R-:W-:Y:S01]  /*4360*/  IMAD.MOV.U32 R8, RZ, RZ, -0x1 ;  /* 0xffffffffff087424 */ /* 0x000fe200078e00ff */
[----:B------:R-:W-:-:S04]  /*4370*/  SHF.R.U32.HI R9, RZ, R10, R9 ;  /* 0x0000000aff097219 */ /* 0x000fc80000011609 */
[----:B------:R-:W1:Y:S01]  /*4380*/  LDC R24, c[0x0][0x648] ;  /* 0x00019200ff187b82 */ /* 0x000e620000000800 */
[-CC-:B--2---:R-:W-:Y:S02]  /*4390*/  SHF.R.U64 R23, R14, R12.reuse, R9.reuse ;  /* 0x0000000c0e177219 */ /* 0x184fe40000001209 */
[----:B------:R-:W-:-:S05]  /*43a0*/  SHF.R.U32.HI R6, RZ, R12, R9 ;  /* 0x0000000cff067219 */ /* 0x000fca0000011609 */
[----:B------:R-:W2:Y:S01]  /*43b0*/  LDC R26, c[0x0][0x638] ;  /* 0x00018e00ff1a7b82 */ /* 0x000ea20000000800 */
[-C--:B---3--:R-:W-:Y:S02]  /*43c0*/  SHF.L.U32 R8, R8, R27.reuse, RZ ;  /* 0x0000001b08087219 */ /* 0x088fe400000006ff */
[-CC-:B------:R-:W-:Y:S02]  /*43d0*/  SHF.R.U64 R25, R23, R27.reuse, R6.reuse ;  /* 0x0000001b17197219 */ /* 0x180fe40000001206 */
[----:B------:R-:W-:Y:S02]  /*43e0*/  LOP3.LUT R32, RZ, R8, RZ, 0x33, !PT ;  /* 0x00000008ff207212 */ /* 0x000fe400078e33ff */
[----:B------:R-:W-:Y:S01]  /*43f0*/  SHF.R.U32.HI R9, RZ, R27, R6 ;  /* 0x0000001bff097219 */ /* 0x000fe20000011606 */
[----:B------:R-:W3:Y:S01]  /*4400*/  LDC R31, c[0x0][0x610] ;  /* 0x00018400ff1f7b82 */ /* 0x000ee20000000800 */
[----:B------:R-:W-:Y:S01]  /*4410*/  IMAD.MOV.U32 R8, RZ, RZ, R25 ;  /* 0x000000ffff087224 */ /* 0x000fe200078e0019 */
[----:B------:R-:W-:Y:S06]  /*4420*/  @!P0 BRA `(.L_x_68) ;  /* 0x0000000000288947 */ /* 0x000fec0003800000 */
        /* <DEDUP_REMOVED lines=10> */
.L_x_68:
[----:B------:R-:W-:Y:S02]  /*44d0*/  ISETP.NE.AND P0, PT, R16, 0x1, PT ;  /* 0x000000011000780c */ /* 0x000fe40003f05270 */
[----:B-1----:R-:W-:Y:S01]  /*44e0*/  SHF.R.U64 R6, R8, R24, R9 ;  /* 0x0000001808067219 */ /* 0x002fe20000001209 */
[----:B0-----:R-:W-:Y:S01]  /*44f0*/  VIADD R9, R20, 0xffffffff ;  /* 0xffffffff14097836 */ /* 0x001fe20000000000 */
[----:B------:R-:W-:Y:S02]  /*4500*/  SHF.L.U32 R30, R30, R27, RZ ;  /* 0x0000001b1e1e7219 */ /* 0x000fe400000006ff */
[----:B------:R-:W-:Y:S01]  /*4510*/  LOP3.LUT R5, R23, R32, RZ, 0xc0, !PT ;  /* 0x0000002017057212 */ /* 0x000fe200078ec0ff */
[----:B------:R-:W-:-:S04]  /*4520*/  IMAD.MOV R8, RZ, RZ, -R6 ;  /* 0x000000ffff087224 */ /* 0x000fc800078e0a06 */
[----:B------:R-:W-:Y:S01]  /*4530*/  IMAD R6, R30, R6, R5 ;  /* 0x000000061e067224 */ /* 0x000fe200078e0205 */
[----:B------:R-:W-:Y:S01]  /*4540*/  LOP3.LUT R5, R14, R9, RZ, 0xc0, !PT ;  /* 0x000000090e057212 */ /* 0x000fe200078ec0ff */
[----:B------:R-:W-:Y:S02]  /*4550*/  @P0 IMAD R3, R7, R21, R4 ;  /* 0x0000001507030224 */ /* 0x000fe400078e0204 */
[----:B--2---:R-:W-:Y:S02]  /*4560*/  IMAD R4, R8, R26, R25 ;  /* 0x0000001a08047224 */ /* 0x004fe400078e0219 */
[----:B---3--:R-:W-:Y:S02]  /*4570*/  IMAD R3, R6, R31, R3 ;  /* 0x0000001f06037224 */ /* 0x008fe400078e0203 */
[----:B------:R-:W-:Y:S02]  /*4580*/  IMAD R4, R4, R20, R5 ;  /* 0x0000001404047224 */ /* 0x000fe400078e0205 */
[----:B------:R-:W-:-:S02]  /*4590*/  IMAD.MOV.U32 R8, RZ, RZ, 0x1 ;  /* 0x00000001ff087424 */ /* 0x000fc400078e00ff */
[----:B------:R-:W-:Y:S01]  /*45a0*/  IMAD.MOV.U32 R6, RZ, RZ, R22 ;  /* 0x000000ffff067224 */ /* 0x000fe200078e0016 */
[----:B------:R-:W-:Y:S02]  /*45b0*/  SEL R13, R4, R3, !P0 ;  /* 0x00000003040d7207 */ /* 0x000fe40004000000 */
[----:B------:R-:W-:-:S07]  /*45c0*/  SEL R20, R3, R4, !P0 ;  /* 0x0000000403147207 */ /* 0x000fce0004000000 */
.L_x_66:
[----:B------:R-:W-:-:S08]  /*45d0*/  NOP ;  /* 0x0000000000007918 */ /* 0x000fd00000000000 */
[----:B------:R-:W0:-:S00]  /*45e0*/  USETMAXREG.DEALLOC.CTAPOOL 0x28 ;  /* 0x00000028000079c8 */ /* 0x000e0000080e0500 */
[----:B0-----:R-:W-:-:S13]  /*45f0*/  ISETP.NE.AND P0, PT, R0, RZ, PT ;  /* 0x000000ff0000720c */ /* 0x001fda0003f05270 */
[----:B------:R-:W-:Y:S05]  /*4600*/  @P0 EXIT ;  /* 0x000000000000094d */ /* 0x000fea0003800000 */
[----:B------:R-:W-:Y:S01]  /*4610*/  LOP3.LUT P0, RZ, R8, 0xff, RZ, 0xc0, !PT ;  /* 0x000000ff08ff7812 */ /* 0x000fe2000780c0ff */
[----:B------:R-:W-:Y:S02]  /*4620*/  IMAD.MOV.U32 R0, RZ, RZ, 0x1 ;  /* 0x00000001ff007424 */ /* 0x000fe400078e00ff */
[----:B------:R-:W-:-:S10]  /*4630*/  IMAD.MOV.U32 R12, RZ, RZ, RZ ;  /* 0x000000ffff0c7224 */ /* 0x000fd400078e00ff */
[----:B------:R-:W-:Y:S05]  /*4640*/  @!P0 BRA `(.L_x_69) ;  /* 0x0000000c00348947 */ /* 0x000fea0003800000 */
[----:B------:R-:W0:Y:S01]  /*4650*/  LDC R0, c[0x0][0x28c] ;  /* 0x0000a300ff007b82 */ /* 0x000e220000000800 */
[----:B------:R-:W1:Y:S01]  /*4660*/  S2R R8, SR_CgaCtaId ;  /* 0x0000000000087919 */ /* 0x000e620000008800 */
[----:B------:R-:W-:Y:S01]  /*4670*/  BSSY B0, `(.L_x_69) ;  /* 0x00000ca000007945 */ /* 0x000fe20003800000 */
[----:B------:R-:W-:Y:S01]  /*4680*/  IMAD.MOV.U32 R11, RZ, RZ, 0x1 ;  /* 0x00000001ff0b7424 */ /* 0x000fe200078e00ff */
[----:B------:R-:W-:Y:S01]  /*4690*/  LOP3.LUT R10, R19, 0x2, RZ, 0xfc, !PT ;  /* 0x00000002130a7812 */ /* 0x000fe200078efcff */
[----:B------:R-:W-:Y:S01]  /*46a0*/  IMAD.MOV.U32 R12, RZ, RZ, RZ ;  /* 0x000000ffff0c7224 */ /* 0x000fe200078e00ff */
[----:B------:R-:W-:Y:S01]  /*46b0*/  ULDC.64 UR16, c[0x0][0x198] ;  /* 0x0000660000107ab9 */ /* 0x000fe20000000a00 */
[----:B0-----:R-:W-:-:S05]  /*46c0*/  VIADD R0, R0, 0x3f ;  /* 0x0000003f00007836 */ /* 0x001fca0000000000 */
[----:B------:R-:W-:-:S04]  /*46d0*/  SHF.R.S32.HI R3, RZ, 0x1f, R0 ;  /* 0x0000001fff037819 */ /* 0x000fc80000011400 */
[----:B------:R-:W-:Y:S01]  /*46e0*/  LEA.HI R3, R3, R0, RZ, 0x6 ;  /* 0x0000000003037211 */ /* 0x000fe200078f30ff */
[----:B------:R-:W-:Y:S01]  /*46f0*/  IMAD.MOV.U32 R0, RZ, RZ, 0x1 ;  /* 0x00000001ff007424 */ /* 0x000fe200078e00ff */
[----:B-1----:R-:W-:Y:S02]  /*4700*/  LOP3.LUT R8, R8, 0x1, RZ, 0xc0, !PT ;  /* 0x0000000108087812 */ /* 0x002fe400078ec0ff */
[----:B------:R-:W-:-:S07]  /*4710*/  SHF.R.S32.HI R9, RZ, 0x6, R3 ;  /* 0x00000006ff097819 */ /* 0x000fce0000011403 */
.L_x_80:
[----:B------:R-:W-:-:S03]  /*4720*/  UMOV UR4, 0xffffffff ;  /* 0xffffffff00047882 */ /* 0x000fc60000000000 */
[----:B0-----:R-:W-:Y:S05]  /*4730*/  BRA.DIV UR4, `(.L_x_70) ;  /* 0x0000001204707947 */ /* 0x001fea000b800000 */
[----:B------:R-:W-:-:S13]  /*4740*/  ELECT P6, URZ, PT ;  /* 0x00000000003f782f */ /* 0x000fda00038c0000 */
.L_x_95:
[----:B------:R-:W0:Y:S01]  /*4750*/  LDC R3, c[0x0][0x28c] ;  /* 0x0000a300ff037b82 */ /* 0x000e220000000800 */
[----:B------:R-:W-:Y:S01]  /*4760*/  BSSY B1, `(.L_x_71) ;  /* 0x000003a000017945 */ /* 0x000fe20003800000 */
[----:B0-----:R-:W-:-:S13]  /*4770*/  ISETP.LT.OR P6, PT, R3, 0x1, !P6 ;  /* 0x000000010300780c */ /* 0x001fda00077c1670 */
[----:B------:R-:W-:Y:S05]  /*4780*/  @P6 BRA `(.L_x_72) ;  /* 0x0000000000dc6947 */ /* 0x000fea0003800000 */
[----:B------:R-:W-:Y:S02]  /*4790*/  IMAD R13, R13, 0x2, R8 ;  /* 0x000000020d0d7824 */ /* 0x000fe400078e0208 */
[----:B------:R-:W-:Y:S02]  /*47a0*/  IMAD R20, R20, 0xc0, RZ ;  /* 0x000000c014147824 */ /* 0x000fe400078e02ff */
[----:B------:R-:W-:Y:S02]  /*47b0*/  VIADD R21, R9, 0x1 ;  /* 0x0000000109157836 */ /* 0x000fe40000000000 */
[----:B------:R-:W-:Y:S02]  /*47c0*/  IMAD.MOV.U32 R22, RZ, RZ, RZ ;  /* 0x000000ffff167224 */ /* 0x000fe400078e00ff */
[----:B------:R-:W-:Y:S02]  /*47d0*/  IMAD.MOV.U32 R3, RZ, RZ, R0 ;  /* 0x000000ffff037224 */ /* 0x000fe400078e0000 */
[----:B------:R-:W-:-:S02]  /*47e0*/  IMAD.MOV.U32 R5, RZ, RZ, R12 ;  /* 0x000000ffff057224 */ /* 0x000fc400078e000c */
[----:B------:R-:W-:-:S07]  /*47f0*/  IMAD.SHL.U32 R13, R13, 0x8, RZ ;  /* 0x000000080d0d7824 */ /* 0x000fce00078e00ff */
.L_x_75:
[----:B------:R-:W0:Y:S01]  /*4800*/  S2R R7, SR_CgaCtaId ;  /* 0x0000000000077919 */ /* 0x000e220000008800 */
[----:B------:R-:W-:Y:S02]  /*4810*/  MOV R4, 0x400 ;  /* 0x0000040000047802 */ /* 0x000fe40000000f00 */
[----:B------:R-:W-:Y:S02]  /*4820*/  LOP3.LUT P1, RZ, R18, 0x7f, RZ, 0xc0, !PT ;  /* 0x0000007f12ff7812 */ /* 0x000fe4000782c0ff */
[----:B0-----:R-:W-:Y:S02]  /*4830*/  LEA R14, R7, R4, 0x18 ;  /* 0x00000004070e7211 */ /* 0x001fe400078ec0ff */
[----:B------:R-:W-:-:S09]  /*4840*/  SHF.L.U32 R4, R3, 0x1f, RZ ;  /* 0x0000001f03047819 */ /* 0x000fd200000006ff */
[----:B------:R-:W0:Y:S01]  /*4850*/  @!P1 LDC R7, c[0x0][0x500] ;  /* 0x00014000ff079b82 */ /* 0x000e220000000800 */
[----:B------:R-:W-:-:S04]  /*4860*/  IMAD R15, R5, 0x8, R14 ;  /* 0x00000008050f7824 */ /* 0x000fc800078e020e */
[----:B------:R-:W1:Y:S02]  /*4870*/  SYNCS.PHASECHK.TRANS64.TRYWAIT P0, [R15+URZ+0x40], R4 ;  /* 0x000040040f0075a7 */ /* 0x000e64000800017f */
[----:B-1----:R-:W-:Y:S05]  /*4880*/  @!P0 BRA `(.L_x_73) ;  /* 0x00000010003c8947 */ /* 0x002fea0003800000 */
.L_x_96:
[----:B-1----:R-:W-:Y:S01]  /*4890*/  PRMT R4, R10, 0x9910, RZ ;  /* 0x000099100a047816 */ /* 0x002fe200000000ff */
[----:B0-----:R0:W-:Y:S03]  /*48a0*/  @!P1 SYNCS.ARRIVE.TRANS64 RZ, [R15+URZ], R7 ;  /* 0x000000070fff99a7 */ /* 0x0011e6000800003f */
[----:B------:R-:W-:-:S13]  /*48b0*/  ISETP.NE.AND P0, PT, R4, 0x2, PT ;  /* 0x000000020400780c */ /* 0x000fda0003f05270 */
[----:B0-----:R-:W-:Y:S05]  /*48c0*/  @P0 BRA `(.L_x_74) ;  /* 0x0000000000040947 */ /* 0x001fea0003800000 */
[----:B------:R-:W-:Y:S01]  /*48d0*/  BPT.TRAP 0x1 ;  /* 0x000000040000795c */ /* 0x000fe20000300000 */
.L_x_74:
[----:B------:R-:W-:Y:S01]  /*48e0*/  IMAD R4, R5, 0x2, R8 ;  /* 0x0000000205047824 */ /* 0x000fe200078e0208 */
[----:B------:R-:W-:Y:S01]  /*48f0*/  R2UR UR9, R15 ;  /* 0x000000000f0972ca */ /* 0x000fe200000e0000 */
[--C-:B------:R-:W-:Y:S01]  /*4900*/  IMAD R7, R5, 0x6000, R14.reuse ;  /* 0x0000600005077824 */ /* 0x100fe200078e020e */
[----:B------:R-:W-:Y:S01]  /*4910*/  UIADD3 UR4, UP0, UR16, 0xf0, URZ ;  /* 0x000000f010047890 */ /* 0x000fe2000ff1e03f */
[----:B------:R-:W-:Y:S01]  /*4920*/  IMAD.SHL.U32 R4, R4, 0x200, RZ ;  /* 0x0000020004047824 */ /* 0x000fe200078e00ff */
[----:B------:R-:W-:Y:S01]  /*4930*/  R2UR UR11, R20 ;  /* 0x00000000140b72ca */ /* 0x000fe200000e0000 */
[----:B------:R-:W-:Y:S01]  /*4940*/  VIADD R21, R21, 0xffffffff ;  /* 0xffffffff15157836 */ /* 0x000fe20000000000 */
[----:B------:R-:W-:Y:S01]  /*4950*/  R2UR UR5, R7 ;  /* 0x00000000070572ca */ /* 0x000fe200000e0000 */
[----:B------:R-:W-:Y:S01]  /*4960*/  IMAD R4, R4, 0x2, R14 ;  /* 0x0000000204047824 */ /* 0x000fe200078e020e */
[----:B------:R-:W-:Y:S01]  /*4970*/  R2UR UR10, R22 ;  /* 0x00000000160a72ca */ /* 0x000fe200000e0000 */
[----:B------:R-:W-:Y:S01]  /*4980*/  UIADD3 UR18, UP1, UR16, 0x1f0, URZ ;  /* 0x000001f010127890 */ /* 0x000fe2000ff3e03f */
[----:B------:R-:W-:Y:S01]  /*4990*/  R2UR UR12, R6 ;  /* 0x00000000060c72ca */ /* 0x000fe200000e0000 */
[----:B------:R-:W-:Y:S01]  /*49a0*/  VIADD R5, R5, 0x1 ;  /* 0x0000000105057836 */ /* 0x000fe20000000000 */
[----:B------:R-:W-:Y:S01]  /*49b0*/  R2UR UR8, R4 ;  /* 0x00000000040872ca */ /* 0x000fe200000e0000 */
[----:B------:R-:W-:Y:S01]  /*49c0*/  UIADD3.X UR19, URZ, UR17, URZ, UP1, !UPT ;  /* 0x000000113f137290 */ /* 0x000fe20008ffe43f */
[----:B------:R-:W-:Y:S01]  /*49d0*/  R2UR UR15, R13 ;  /* 0x000000000d0f72ca */ /* 0x000fe200000e0000 */
[----:B------:R-:W-:Y:S01]  /*49e0*/  UMOV UR6, 0x0 ;  /* 0x0000000000067882 */ /* 0x000fe20000000000 */
[----:B------:R-:W-:Y:S01]  /*49f0*/  ISETP.GT.AND P1, PT, R21, 0x1, PT ;  /* 0x000000011500780c */ /* 0x000fe20003f24270 */
[----:B------:R-:W-:Y:S01]  /*4a00*/  UMOV UR7, 0x10000000 ;  /* 0x1000000000077882 */ /* 0x000fe20000000000 */
[C---:B------:R-:W-:Y:S01]  /*4a10*/  ISETP.NE.AND P0, PT, R5.reuse, 0x8, PT ;  /* 0x000000080500780c */ /* 0x040fe20003f05270 */
[----:B------:R-:W-:Y:S01]  /*4a20*/  UIADD3 UR13, UR5, 0x180, URZ ;  /* 0x00000180050d7890 */ /* 0x000fe2000fffe03f */
[----:B------:R-:W-:Y:S01]  /*4a30*/  VIADD R22, R22, 0x40 ;  /* 0x0000004016167836 */ /* 0x000fe20000000000 */
[----:B------:R-:W-:Y:S01]  /*4a40*/  UIADD3.X UR5, URZ, UR17, URZ, UP0, !UPT ;  /* 0x000000113f057290 */ /* 0x000fe200087fe43f */
[----:B------:R-:W-:Y:S01]  /*4a50*/  SEL R4, RZ, 0x1, P0 ;  /* 0x00000001ff047807 */ /* 0x000fe20000000000 */
[----:B------:R-:W-:Y:S01]  /*4a60*/  UMOV UR20, 0x30000 ;  /* 0x0003000000147882 */ /* 0x000fe20000000000 */
[----:B------:R-:W-:Y:S01]  /*4a70*/  SEL R5, R5, RZ, P0 ;  /* 0x000000ff05057207 */ /* 0x000fe20000000000 */
[----:B------:R-:W-:Y:S01]  /*4a80*/  UIADD3 UR14, UR8, 0x30180, URZ ;  /* 0x00030180080e7890 */ /* 0x000fe2000fffe03f */
[----:B------:R-:W-:-:S02]  /*4a90*/  LOP3.LUT R3, R3, R4, RZ, 0x3c, !PT ;  /* 0x0000000403037212 */ /* 0x000fc400078e3cff */
[----:B------:R-:W-:Y:S02]  /*4aa0*/  UMOV UR8, UR13 ;  /* 0x0000000d00087c82 */ /* 0x000fe40008000000 */
[----:B------:R0:W-:Y:S02]  /*4ab0*/  UTMALDG.3D [UR8], [UR4], desc[UR6] ;  /* 0x00000608040075b4 */ /* 0x0001e40008011000 */
[----:B0-----:R-:W-:Y:S01]  /*4ac0*/  UMOV UR8, UR14 ;  /* 0x0000000e00087c82 */ /* 0x001fe20008000000 */
[----:B------:R-:W-:Y:S02]  /*4ad0*/  UMOV UR11, UR15 ;  /* 0x0000000f000b7c82 */ /* 0x000fe40008000000 */
[----:B------:R0:W-:Y:S02]  /*4ae0*/  UTMALDG.3D.MULTICAST [UR8], [UR18], UR20, desc[UR6] ;  /* 0x00000608120073b4 */ /* 0x0001e40008011814 */
[----:B0-----:R-:W-:Y:S05]  /*4af0*/  @P1 BRA `(.L_x_75) ;  /* 0xfffffffc00401947 */ /* 0x001fea000383ffff */
.L_x_72:
[----:B------:R-:W-:Y:S05]  /*4b00*/  BSYNC B1 ;  /* 0x0000000000017941 */ /* 0x000fea0003800000 */
.L_x_71:
[----:B------:R-:W-:Y:S01]  /*4b10*/  LOP3.LUT P2, RZ, R11, 0xff, RZ, 0xc0, !PT ;  /* 0x000000ff0bff7812 */ /* 0x000fe2000784c0ff */
[----:B------:R-:W-:Y:S01]  /*4b20*/  ULDC UR4, c[0x0][0xc] ;  /* 0x0000030000047ab9 */ /* 0x000fe20000000800 */
[----:B------:R-:W-:Y:S01]  /*4b30*/  ULDC UR5, c[0x0][0x10] ;  /* 0x0000040000057ab9 */ /* 0x000fe20000000800 */
[----:B------:R-:W0:Y:S01]  /*4b40*/  LDC R5, c[0x0][0x14] ;  /* 0x00000500ff057b82 */ /* 0x000e220000000800 */
[----:B------:R-:W-:Y:S01]  /*4b50*/  IMAD.IADD R12, R9, 0x1, R12 ;  /* 0x00000001090c7824 */ /* 0x000fe200078e020c */
[----:B------:R-:W-:Y:S01]  /*4b60*/  UIMAD.WIDE.U32 UR4, UR4, UR5, URZ ;  /* 0x00000005040472a5 */ /* 0x000fe2000f8e003f */
[----:B------:R-:W-:Y:S01]  /*4b70*/  BSSY B1, `(.L_x_76) ;  /* 0x0000077000017945 */ /* 0x000fe20003800000 */
[----:B------:R-:W-:Y:S01]  /*4b80*/  IMAD.MOV.U32 R20, RZ, RZ, -0x1 ;  /* 0xffffffffff147424 */ /* 0x000fe200078e00ff */
[----:B------:R-:W-:Y:S01]  /*4b90*/  PRMT R11, RZ, 0x7610, R11 ;  /* 0x00007610ff0b7816 */ /* 0x000fe2000000000b */
[----:B------:R-:W-:Y:S01]  /*4ba0*/  IMAD.MOV.U32 R13, RZ, RZ, -0x1 ;  /* 0xffffffffff0d7424 */ /* 0x000fe200078e00ff */
[----:B------:R-:W-:Y:S01]  /*4bb0*/  SHF.R.U32.HI R3, RZ, 0x3, R12 ;  /* 0x00000003ff037819 */ /* 0x000fe2000001160c */
[----:B------:R-:W-:Y:S01]  /*4bc0*/  IMAD.MOV.U32 R6, RZ, RZ, -0x1 ;  /* 0xffffffffff067424 */ /* 0x000fe200078e00ff */
[----:B------:R-:W-:Y:S01]  /*4bd0*/  ISETP.GT.U32.AND P0, PT, R12, 0x7, PT ;  /* 0x000000070c00780c */ /* 0x000fe20003f04070 */
[----:B------:R-:W1:Y:S01]  /*4be0*/  @P2 S2R R7, SR_CgaCtaId ;  /* 0x0000000000072919 */ /* 0x000e620000008800 */
[----:B------:R-:W-:-:S02]  /*4bf0*/  LOP3.LUT R3, R3, 0x1, RZ, 0xc0, !PT ;  /* 0x0000000103037812 */ /* 0x000fc400078ec0ff */
[----:B------:R-:W-:Y:S02]  /*4c00*/  ISETP.LT.U32.AND P0, PT, R9, 0x8, P0 ;  /* 0x000000080900780c */ /* 0x000fe40000701070 */
[----:B------:R-:W-:Y:S01]  /*4c10*/  ISETP.NE.U32.AND P1, PT, R3, 0x1, PT ;  /* 0x000000010300780c */ /* 0x000fe20003f25070 */
[----:B------:R-:W-:Y:S01]  /*4c20*/  IMAD.MOV.U32 R3, RZ, RZ, R17 ;  /* 0x000000ffff037224 */ /* 0x000fe200078e0011 */
[----:B------:R-:W-:Y:S02]  /*4c30*/  @P2 MOV R4, 0x400 ;  /* 0x0000040000042802 */ /* 0x000fe40000000f00 */
[----:B------:R-:W-:Y:S02]  /*4c40*/  ISETP.GT.U32.AND P1, PT, R9, 0x7, !P1 ;  /* 0x000000070900780c */ /* 0x000fe40004f24070 */
[----:B------:R-:W-:Y:S01]  /*4c50*/  LOP3.LUT R12, R12, 0x7, RZ, 0xc0, !PT ;  /* 0x000000070c0c7812 */ /* 0x000fe200078ec0ff */
[----:B0-----:R-:W-:-:S04]  /*4c60*/  IMAD.WIDE.U32 R2, R5, UR4, R2 ;  /* 0x0000000405027c25 */ /* 0x001fc8000f8e0002 */
[----:B------:R-:W-:Y:S01]  /*4c70*/  IMAD R17, R5, UR5, RZ ;  /* 0x0000000505117c24 */ /* 0x000fe2000f8e02ff */
[----:B------:R-:W-:Y:S01]  /*4c80*/  ULDC.64 UR4, c[0x0][0x650] ;  /* 0x0001940000047ab9 */ /* 0x000fe20000000a00 */
[----:B------:R-:W-:Y:S02]  /*4c90*/  SEL R5, RZ, 0x1, !P0 ;  /* 0x00000001ff057807 */ /* 0x000fe40004000000 */
[----:B------:R-:W-:Y:S01]  /*4ca0*/  IMAD.IADD R17, R3, 0x1, R17 ;  /* 0x0000000103117824 */ /* 0x000fe200078e0211 */
[----:B------:R-:W-:Y:S02]  /*4cb0*/  ISETP.GE.U32.AND P0, PT, R2, UR4, PT ;  /* 0x0000000402007c0c */ /* 0x000fe4000bf06070 */
[----:B------:R-:W-:Y:S02]  /*4cc0*/  SEL R3, RZ, 0x1, !P1 ;  /* 0x00000001ff037807 */ /* 0x000fe40004800000 */
[----:B------:R-:W-:Y:S02]  /*4cd0*/  ISETP.GE.U32.AND.EX P0, PT, R17, UR5, PT, P0 ;  /* 0x0000000511007c0c */ /* 0x000fe4000bf06100 */
[----:B------:R-:W-:-:S02]  /*4ce0*/  LOP3.LUT R0, R3, R0, R5, 0x96, !PT ;  /* 0x0000000003007212 */ /* 0x000fc400078e9605 */
[----:B------:R-:W-:Y:S02]  /*4cf0*/  PRMT R3, RZ, 0x7610, R3 ;  /* 0x00007610ff037816 */ /* 0x000fe40000000003 */
[----:B-1----:R-:W-:-:S04]  /*4d00*/  @P2 LEA R4, R7, R4, 0x18 ;  /* 0x0000000407042211 */ /* 0x002fc800078ec0ff */
[----:B------:R0:W-:Y:S03]  /*4d10*/  @P2 SYNCS.ARRIVE.TRANS64.A1T0 RZ, [R4+URZ+0x98], RZ ;  /* 0x000098ff04ff29a7 */ /* 0x0001e6000810003f */
[----:B------:R-:W-:Y:S05]  /*4d20*/  @P0 BRA `(.L_x_77) ;  /* 0x00000004006c0947 */ /* 0x000fea0003800000 */
[----:B------:R-:W1:Y:S01]  /*4d30*/  S2R R15, SR_CTAID.X ;  /* 0x00000000000f7919 */ /* 0x000e620000002500 */
[----:B------:R-:W-:Y:S01]  /*4d40*/  ULDC.64 UR4, c[0x0][0x628] ;  /* 0x00018a0000047ab9 */ /* 0x000fe20000000a00 */
[----:B------:R-:W2:Y:S01]  /*4d50*/  LDC R20, c[0x0][0x144] ;  /* 0x00005100ff147b82 */ /* 0x000ea20000000800 */
[----:B------:R-:W-:Y:S01]  /*4d60*/  ISETP.NE.U32.AND P0, PT, RZ, UR4, PT ;  /* 0x00000004ff007c0c */ /* 0x000fe2000bf05070 */
[----:B------:R-:W3:Y:S01]  /*4d70*/  S2R R13, SR_CTAID.Y ;  /* 0x00000000000d7919 */ /* 0x000ee20000002600 */
[----:B------:R-:W-:Y:S01]  /*4d80*/  ULDC UR6, c[0x0][0x150] ;  /* 0x0000540000067ab9 */ /* 0x000fe20000000800 */
[----:B------:R-:W-:Y:S01]  /*4d90*/  ULDC UR7, c[0x0][0x630] ;  /* 0x00018c0000077ab9 */ /* 0x000fe20000000800 */
[----:B------:R-:W-:Y:S01]  /*4da0*/  ISETP.NE.AND.EX P0, PT, RZ, UR5, PT, P0 ;  /* 0x00000005ff007c0c */ /* 0x000fe2000bf05300 */
[----:B0-----:R-:W-:Y:S02]  /*4db0*/  IMAD.MOV.U32 R4, RZ, RZ, R2 ;  /* 0x000000ffff047224 */ /* 0x001fe400078e0002 */
[----:B------:R-:W-:Y:S01]  /*4dc0*/  IMAD.MOV.U32 R5, RZ, RZ, R17 ;  /* 0x000000ffff057224 */ /* 0x000fe200078e0011 */
[----:B-1----:R-:W-:-:S05]  /*4dd0*/  I2FP.F32.U32 R3, R15 ;  /* 0x0000000f00037245 */ /* 0x002fca0000201000 */
[----:B------:R-:W-:-:S04]  /*4de0*/  FMUL R21, R3, UR6 ;  /* 0x0000000603157c20 */ /* 0x000fc80008400000 */
[----:B---3--:R-:W-:Y:S05]  /*4df0*/  @!P0 BRA `(.L_x_78) ;  /* 0x0000000000288947 */ /* 0x008fea0003800000 */
[----:B------:R-:W-:Y:S02]  /*4e00*/  ULDC UR6, c[0x0][0x634] ;  /* 0x00018d0000067ab9 */ /* 0x000fe40000000800 */
[----:B------:R-:W-:-:S05]  /*4e10*/  IADD3 R5, P0, R2, UR6, RZ ;  /* 0x0000000602057c10 */ /* 0x000fca000ff1e0ff */
[----:B------:R-:W-:-:S04]  /*4e20*/  IMAD.X R3, RZ, RZ, R17, P0 ;  /* 0x000000ffff037224 */ /* 0x000fc800000e0611 */
[----:B------:R-:W-:-:S04]  /*4e30*/  IMAD.WIDE.U32 R6, R3, UR4, RZ ;  /* 0x0000000403067c25 */ /* 0x000fc8000f8e00ff */
[----:B------:R-:W-:-:S04]  /*4e40*/  IMAD.WIDE.U32 R6, P0, R5, UR5, R6 ;  /* 0x0000000505067c25 */ /* 0x000fc8000f800006 */
[----:B------:R-:W-:-:S04]  /*4e50*/  IMAD.WIDE.U32 R4, R5, UR4, RZ ;  /* 0x0000000405047c25 */ /* 0x000fc8000f8e00ff */
[----:B------:R-:W-:Y:S01]  /*4e60*/  IMAD.MOV.U32 R4, RZ, RZ, R7 ;  /* 0x000000ffff047224 */ /* 0x000fe200078e0007 */
[----:B------:R-:W-:Y:S01]  /*4e70*/  IADD3 RZ, P1, R5, R6, RZ ;  /* 0x0000000605ff7210 */ /* 0x000fe20007f3e0ff */
[----:B------:R-:W-:-:S04]  /*4e80*/  IMAD.X R5, RZ, RZ, RZ, P0 ;  /* 0x000000ffff057224 */ /* 0x000fc800000e06ff */
[----:B------:R-:W-:-:S08]  /*4e90*/  IMAD.WIDE.U32.X R4, R3, UR5, R4, P1 ;  /* 0x0000000503047c25 */ /* 0x000fd000088e0404 */
.L_x_78:
[--C-:B------:R-:W-:Y:S01]  /*4ea0*/  SHF.R.U64 R14, R4, UR7, R5.reuse ;  /* 0x00000007040e7c19 */ /* 0x100fe20008001205 */
[----:B------:R-:W0:Y:S01]  /*4eb0*/  F2I.U32.TRUNC.NTZ R21, R21 ;  /* 0x0000001500157305 */ /* 0x000e22000020f000 */
[----:B------:R-:W-:Y:S01]  /*4ec0*/  SHF.R.U32.HI R3, RZ, UR7, R5 ;  /* 0x00000007ff037c19 */ /* 0x000fe20008011605 */
[----:B------:R-:W-:Y:S01]  /*4ed0*/  ULDC.64 UR4, c[0x0][0x620] ;  /* 0x0001880000047ab9 */ /* 0x000fe20000000a00 */
[----:B------:R-:W-:Y:S01]  /*4ee0*/  IADD3 R7, P0, RZ, -R14, RZ ;  /* 0x8000000eff077210 */ /* 0x000fe20007f1e0ff */
[----:B------:R-:W-:-:S04]  /*4ef0*/  ULDC.64 UR6, c[0x0][0x640] ;  /* 0x0001900000067ab9 */ /* 0x000fc80000000a00 */
[----:B------:R-:W-:Y:S01]  /*4f00*/  IMAD.X R3, RZ, RZ, ~R3, P0 ;  /* 0x000000ffff037224 */ /* 0x000fe200000e0e03 */
[----:B------:R-:W-:-:S03]  /*4f10*/  ISETP.NE.U32.AND P0, PT, RZ, UR6, PT ;  /* 0x00000006ff007c0c */ /* 0x000fc6000bf05070 */
[----:B------:R-:W-:Y:S01]  /*4f20*/  IMAD R6, R3, UR4, RZ ;  /* 0x0000000403067c24 */ /* 0x000fe2000f8e02ff */
[----:B------:R-:W-:Y:S01]  /*4f30*/  ISETP.NE.AND.EX P0, PT, RZ, UR7, PT, P0 ;  /* 0x00000007ff007c0c */ /* 0x000fe2000bf05300 */
[----:B------:R-:W-:Y:S02]  /*4f40*/  IMAD.MOV.U32 R3, RZ, RZ, R17 ;  /* 0x000000ffff037224 */ /* 0x000fe400078e0011 */
[----:B------:R-:W-:Y:S01]  /*4f50*/  IMAD.WIDE.U32 R4, R7, UR4, R2 ;  /* 0x0000000407047c25 */ /* 0x000fe2000f8e0002 */
[----:B------:R-:W-:-:S03]  /*4f60*/  ULDC UR4, c[0x0][0x618] ;  /* 0x0001860000047ab9 */ /* 0x000fc60000000800 */
[----:B------:R-:W-:Y:S01]  /*4f70*/  IMAD R3, R7, UR5, R6 ;  /* 0x0000000507037c24 */ /* 0x000fe2000f8e0206 */
[----:B------:R-:W-:Y:S01]  /*4f80*/  ULDC UR5, c[0x0][0x154] ;  /* 0x0000550000057ab9 */ /* 0x000fe20000000800 */
[----:B0-----:R-:W-:Y:S02]  /*4f90*/  IMAD.MOV R6, RZ, RZ, -R21 ;  /* 0x000000ffff067224 */ /* 0x001fe400078e0a15 */
[----:B------:R-:W-:Y:S02]  /*4fa0*/  IMAD.IADD R5, R5, 0x1, R3 ;  /* 0x0000000105057824 */ /* 0x000fe400078e0203 */
[----:B--2---:R-:W-:Y:S01]  /*4fb0*/  IMAD R3, R20, R6, R15 ;  /* 0x0000000614037224 */ /* 0x004fe200078e020f */
[----:B------:R-:W-:Y:S01]  /*4fc0*/  I2FP.F32.U32 R6, R13 ;  /* 0x0000000d00067245 */ /* 0x000fe20000201000 */
[----:B------:R-:W0:Y:S01]  /*4fd0*/  LDC R20, c[0x0][0x148] ;  /* 0x00005200ff147b82 */ /* 0x000e220000000800 */
[--C-:B------:R-:W-:Y:S02]  /*4fe0*/  SHF.R.U64 R15, R4, UR4, R5.reuse ;  /* 0x00000004040f7c19 */ /* 0x100fe40008001205 */
[----:B------:R-:W-:Y:S01]  /*4ff0*/  SHF.R.U32.HI R4, RZ, UR4, R5 ;  /* 0x00000004ff047c19 */ /* 0x000fe20008011605 */
[----:B------:R-:W-:Y:S01]  /*5000*/  FMUL R6, R6, UR5 ;  /* 0x0000000506067c20 */ /* 0x000fe20008400000 */
[----:B------:R-:W-:-:S02]  /*5010*/  ULDC UR4, c[0x0][0x608] ;  /* 0x0001820000047ab9 */ /* 0x000fc40000000800 */
[--C-:B------:R-:W-:Y:S01]  /*5020*/  SHF.R.U64 R22, R15, UR4, R4.reuse ;  /* 0x000000040f167c19 */ /* 0x100fe20008001204 */
[----:B------:R1:W2:Y:S01]  /*5030*/  F2I.U32.TRUNC.NTZ R24, R6 ;  /* 0x0000000600187305 */ /* 0x0002a2000020f000 */
[----:B------:R-:W-:Y:S01]  /*5040*/  SHF.R.U32.HI R5, RZ, UR4, R4 ;  /* 0x00000004ff057c19 */ /* 0x000fe20008011604 */
[----:B------:R-:W-:-:S03]  /*5050*/  ULDC UR4, c[0x0][0x658] ;  /* 0x0001960000047ab9 */ /* 0x000fc60000000800 */
[--C-:B------:R-:W-:Y:S02]  /*5060*/  SHF.R.U64 R21, R22, UR4, R5.reuse ;  /* 0x0000000416157c19 */ /* 0x100fe40008001205 */
[----:B------:R-:W-:-:S03]  /*5070*/  SHF.R.U32.HI R23, RZ, UR4, R5 ;  /* 0x00000004ff177c19 */ /* 0x000fc60008011605 */
[----:B------:R-:W-:Y:S02]  /*5080*/  IMAD.MOV.U32 R4, RZ, RZ, R21 ;  /* 0x000000ffff047224 */ /* 0x000fe400078e0015 */
[----:B------:R-:W-:Y:S01]  /*5090*/  IMAD.MOV.U32 R5, RZ, RZ, R23 ;  /* 0x000000ffff057224 */ /* 0x000fe200078e0017 */
[----:B-1----:R-:W-:Y:S06]  /*50a0*/  @!P0 BRA `(.L_x_79) ;  /* 0x0000000000288947 */ /* 0x002fec0003800000 */
        /* <DEDUP_REMOVED lines=10> */
.L_x_79:
[----:B------:R-:W-:Y:S01]  /*5150*/  UMOV UR5, 0xffffffff ;  /* 0xffffffff00057882 */ /* 0x000fe20000000000 */
[----:B------:R-:W-:Y:S01]  /*5160*/  ISETP.NE.AND P0, PT, R16, 0x1, PT ;  /* 0x000000011000780c */ /* 0x000fe20003f05270 */
[----:B------:R-:W-:Y:S01]  /*5170*/  USHF.L.U32 UR5, UR5, UR4, URZ ;  /* 0x0000000405057299 */ /* 0x000fe2000800063f */
[----:B--2---:R-:W-:Y:S01]  /*5180*/  IMAD.MOV R24, RZ, RZ, -R24 ;  /* 0x000000ffff187224 */ /* 0x004fe200078e0a18 */
[----:B------:R-:W-:Y:S01]  /*5190*/  ULDC UR6, c[0x0][0x648] ;  /* 0x0001920000067ab9 */ /* 0x000fe20000000800 */
[----:B------:R-:W-:Y:S01]  /*51a0*/  ULDC UR7, c[0x0][0x600] ;  /* 0x0001800000077ab9 */ /* 0x000fe20000000800 */
[----:B------:R-:W-:Y:S01]  /*51b0*/  ULOP3.LUT UR5, URZ, UR5, URZ, 0x33, !UPT ;  /* 0x000000053f057292 */ /* 0x000fe2000f8e333f */
[----:B------:R-:W-:Y:S01]  /*51c0*/  SHF.R.U64 R4, R4, UR6, R5 ;  /* 0x0000000604047c19 */ /* 0x000fe20008001205 */
[----:B------:R-:W-:Y:S01]  /*51d0*/  UMOV UR6, 0x1 ;  /* 0x0000000100067882 */ /* 0x000fe20000000000 */
[----:B------:R-:W-:Y:S02]  /*51e0*/  UIADD3 UR8, UR7, -0x1, URZ ;  /* 0xffffffff07087890 */ /* 0x000fe4000fffe03f */
[----:B------:R-:W-:Y:S01]  /*51f0*/  USHF.L.U32 UR6, UR6, UR4, URZ ;  /* 0x0000000406067299 */ /* 0x000fe2000800063f */
[----:B------:R-:W-:Y:S01]  /*5200*/  LOP3.LUT R5, R22, UR5, RZ, 0xc0, !PT ;  /* 0x0000000516057c12 */ /* 0x000fe2000f8ec0ff */
[----:B------:R-:W-:Y:S01]  /*5210*/  IMAD.MOV R6, RZ, RZ, -R4 ;  /* 0x000000ffff067224 */ /* 0x000fe200078e0a04 */
[----:B------:R-:W-:Y:S01]  /*5220*/  ULDC UR4, c[0x0][0x638] ;  /* 0x00018e0000047ab9 */ /* 0x000fe20000000800 */
[----:B0-----:R-:W-:-:S02]  /*5230*/  @P0 IMAD R3, R20, R24, R13 ;  /* 0x0000001814030224 */ /* 0x001fc400078e020d */
[----:B------:R-:W-:Y:S01]  /*5240*/  IMAD R20, R4, UR6, R5 ;  /* 0x0000000604147c24 */ /* 0x000fe2000f8e0205 */
[----:B------:R-:W-:Y:S01]  /*5250*/  LOP3.LUT R4, R15, UR8, RZ, 0xc0, !PT ;  /* 0x000000080f047c12 */ /* 0x000fe2000f8ec0ff */
[----:B------:R-:W-:Y:S01]  /*5260*/  IMAD R21, R6, UR4, R21 ;  /* 0x0000000406157c24 */ /* 0x000fe2000f8e0215 */
[----:B------:R-:W-:Y:S01]  /*5270*/  ULDC UR4, c[0x0][0x610] ;  /* 0x0001840000047ab9 */ /* 0x000fe20000000800 */
[----:B------:R-:W-:Y:S02]  /*5280*/  IMAD.MOV.U32 R6, RZ, RZ, R14 ;  /* 0x000000ffff067224 */ /* 0x000fe400078e000e */
[----:B------:R-:W-:Y:S02]  /*5290*/  IMAD R20, R20, UR4, R3 ;  /* 0x0000000414147c24 */ /* 0x000fe4000f8e0203 */
[----:B------:R-:W-:Y:S02]  /*52a0*/  IMAD R21, R21, UR7, R4 ;  /* 0x0000000715157c24 */ /* 0x000fe4000f8e0204 */
[----:B------:R-:W-:-:S03]  /*52b0*/  IMAD.MOV.U32 R3, RZ, RZ, 0x1 ;  /* 0x00000001ff037424 */ /* 0x000fc600078e00ff */
[----:B------:R-:W-:Y:S02]  /*52c0*/  SEL R13, R21, R20, !P0 ;  /* 0x00000014150d7207 */ /* 0x000fe40004000000 */
[----:B------:R-:W-:-:S07]  /*52d0*/  SEL R20, R20, R21, !P0 ;  /* 0x0000001514147207 */ /* 0x000fce0004000000 */
.L_x_77:
[----:B------:R-:W-:Y:S05]  /*52e0*/  BSYNC B1 ;  /* 0x0000000000017941 */ /* 0x000fea0003800000 */
.L_x_76:
[----:B------:R-:W-:-:S13]  /*52f0*/  LOP3.LUT P0, RZ, R3, 0xff, RZ, 0xc0, !PT ;  /* 0x000000ff03ff7812 */ /* 0x000fda000780c0ff */
[----:B------:R-:W-:Y:S05]  /*5300*/  @P0 BRA `(.L_x_80) ;  /* 0xfffffff400040947 */ /* 0x000fea000383ffff */
[----:B------:R-:W-:Y:S05]  /*5310*/  BSYNC B0 ;  /* 0x0000000000007941 */ /* 0x000fea0003800000 */
.L_x_69:
[----:B------:R-:W-:-:S03]  /*5320*/  UMOV UR4, 0xffffffff ;  /* 0xffffffff00047882 */ /* 0x000fc60000000000 */
[----:B------:R-:W-:Y:S05]  /*5330*/  BRA.DIV UR4, `(.L_x_81) ;  /* 0x0000000604a47947 */ /* 0x000fea000b800000 */
[----:B------:R-:W-:-:S13]  /*5340*/  ELECT P6, URZ, PT ;  /* 0x00000000003f782f */ /* 0x000fda00038c0000 */
.L_x_99:
[----:B------:R-:W-:Y:S04]  /*5350*/  BSSY B0, `(.L_x_82) ;  /* 0x000004f000007945 */ /* 0x000fe80003800000 */
[----:B------:R-:W-:Y:S05]  /*5360*/  @!P6 BRA `(.L_x_83) ;  /* 0x000000040034e947 */ /* 0x000fea0003800000 */
[----:B------:R-:W-:-:S04]  /*5370*/  LOP3.LUT R19, R19, 0x2, RZ, 0xfc, !PT ;  /* 0x0000000213137812 */ /* 0x000fc800078efcff */
[----:B------:R-:W-:-:S13]  /*5380*/  ISETP.NE.AND P0, PT, R19, 0x3, PT ;  /* 0x000000031300780c */ /* 0x000fda0003f05270 */
[----:B------:R-:W-:Y:S05]  /*5390*/  @!P0 BRA `(.L_x_84) ;  /* 0x0000000000048947 */ /* 0x000fea0003800000 */
[----:B------:R-:W-:Y:S01]  /*53a0*/  BPT.TRAP 0x1 ;  /* 0x000000040000795c */ /* 0x000fe20000300000 */
.L_x_84:
[----:B------:R-:W1:Y:S01]  /*53b0*/  S2R R3, SR_CgaCtaId ;  /* 0x0000000000037919 */ /* 0x000e620000008800 */
[----:B------:R-:W-:-:S04]  /*53c0*/  MOV R2, 0x400 ;  /* 0x0000040000027802 */ /* 0x000fc80000000f00 */
[----:B-1----:R-:W-:Y:S02]  /*53d0*/  LEA R3, R3, R2, 0x18 ;  /* 0x0000000203037211 */ /* 0x002fe400078ec0ff */
[----:B------:R-:W-:-:S03]  /*53e0*/  SHF.L.U32 R2, R0, 0x1f, RZ ;  /* 0x0000001f00027819 */ /* 0x000fc600000006ff */
[----:B------:R-:W-:-:S04]  /*53f0*/  VIADD R3, R3, 0x40 ;  /* 0x0000004003037836 */ /* 0x000fc80000000000 */
[C---:B------:R-:W-:Y:S02]  /*5400*/  IMAD R7, R12.reuse, 0x8, R3 ;  /* 0x000000080c077824 */ /* 0x040fe400078e0203 */
[----:B------:R-:W-:Y:S02]  /*5410*/  VIADD R12, R12, 0x1 ;  /* 0x000000010c0c7836 */ /* 0x000fe40000000000 */
[----:B------:R-:W1:Y:S03]  /*5420*/  SYNCS.PHASECHK.TRANS64.TRYWAIT P0, [R7+URZ], R2 ;  /* 0x00000002070075a7 */ /* 0x000e66000800017f */
[----:B------:R-:W-:-:S04]  /*5430*/  ISETP.NE.AND P1, PT, R12, 0x8, PT ;  /* 0x000000080c00780c */ /* 0x000fc80003f25270 */
[----:B------:R-:W-:Y:S02]  /*5440*/  SEL R5, RZ, 0x1, P1 ;  /* 0x00000001ff057807 */ /* 0x000fe40000800000 */
[----:B------:R-:W-:Y:S02]  /*5450*/  SEL R12, R12, RZ, P1 ;  /* 0x000000ff0c0c7207 */ /* 0x000fe40000800000 */
[----:B------:R-:W-:-:S03]  /*5460*/  LOP3.LUT R5, R0, R5, RZ, 0x3c, !PT ;  /* 0x0000000500057212 */ /* 0x000fc600078e3cff */
[----:B------:R-:W-:Y:S01]  /*5470*/  IMAD R9, R12, 0x8, R3 ;  /* 0x000000080c097824 */ /* 0x000fe200078e0203 */
[----:B0-----:R-:W-:Y:S01]  /*5480*/  SHF.L.U32 R4, R5, 0x1f, RZ ;  /* 0x0000001f05047819 */ /* 0x001fe200000006ff */
[----:B-1----:R-:W-:Y:S06]  /*5490*/  @!P0 BRA `(.L_x_85) ;  /* 0x00000004006c8947 */ /* 0x002fec0003800000 */
.L_x_100:
[----:B------:R-:W1:Y:S01]  /*54a0*/  SYNCS.PHASECHK.TRANS64.TRYWAIT P0, [R9+URZ], R4 ;  /* 0x00000004090075a7 */ /* 0x000e62000800017f */
[----:B------:R-:W-:-:S05]  /*54b0*/  VIADD R0, R12, 0x1 ;  /* 0x000000010c007836 */ /* 0x000fca0000000000 */
[----:B------:R-:W-:-:S04]  /*54c0*/  ISETP.NE.AND P1, PT, R0, 0x8, PT ;  /* 0x000000080000780c */ /* 0x000fc80003f25270 */
[----:B0-----:R-:W-:Y:S02]  /*54d0*/  SEL R2, RZ, 0x1, P1 ;  /* 0x00000001ff027807 */ /* 0x001fe40000800000 */
[----:B------:R-:W-:Y:S02]  /*54e0*/  SEL R0, R0, RZ, P1 ;  /* 0x000000ff00007207 */ /* 0x000fe40000800000 */
[----:B------:R-:W-:-:S03]  /*54f0*/  LOP3.LUT R7, R5, R2, RZ, 0x3c, !PT ;  /* 0x0000000205077212 */ /* 0x000fc600078e3cff */
[----:B------:R-:W-:Y:S01]  /*5500*/  IMAD R6, R0, 0x8, R3 ;  /* 0x0000000800067824 */ /* 0x000fe200078e0203 */
[----:B------:R-:W-:Y:S01]  /*5510*/  SHF.L.U32 R5, R7, 0x1f, RZ ;  /* 0x0000001f07057819 */ /* 0x000fe200000006ff */
[----:B-1----:R-:W-:Y:S06]  /*5520*/  @!P0 BRA `(.L_x_86) ;  /* 0x00000004005c8947 */ /* 0x002fec0003800000 */
.L_x_101:
[----:B------:R-:W1:Y:S01]  /*5530*/  SYNCS.PHASECHK.TRANS64.TRYWAIT P0, [R6+URZ], R5 ;  /* 0x00000005060075a7 */ /* 0x000e62000800017f */
[----:B------:R-:W-:-:S05]  /*5540*/  VIADD R0, R0, 0x1 ;  /* 0x0000000100007836 */ /* 0x000fca0000000000 */
[----:B------:R-:W-:-:S04]  /*5550*/  ISETP.NE.AND P1, PT, R0, 0x8, PT ;  /* 0x000000080000780c */ /* 0x000fc80003f25270 */
[----:B------:R-:W-:Y:S02]  /*5560*/  SEL R2, RZ, 0x1, P1 ;  /* 0x00000001ff027807 */ /* 0x000fe40000800000 */
[----:B------:R-:W-:Y:S02]  /*5570*/  SEL R0, R0, RZ, P1 ;  /* 0x000000ff00007207 */ /* 0x000fe40000800000 */
[----:B------:R-:W-:-:S03]  /*5580*/  LOP3.LUT R7, R7, R2, RZ, 0x3c, !PT ;  /* 0x0000000207077212 */ /* 0x000fc600078e3cff */
[----:B0-----:R-:W-:Y:S01]  /*5590*/  IMAD R9, R0, 0x8, R3 ;  /* 0x0000000800097824 */ /* 0x001fe200078e0203 */
[----:B------:R-:W-:Y:S01]  /*55a0*/  SHF.L.U32 R4, R7, 0x1f, RZ ;  /* 0x0000001f07047819 */ /* 0x000fe200000006ff */
[----:B-1----:R-:W-:Y:S06]  /*55b0*/  @!P0 BRA `(.L_x_87) ;  /* 0x00000004004c8947 */ /* 0x002fec0003800000 */
.L_x_102:
        /* <DEDUP_REMOVED lines=9> */
.L_x_103:
        /* <DEDUP_REMOVED lines=9> */
.L_x_104:
        /* <DEDUP_REMOVED lines=9> */
.L_x_105:
[----:B------:R-:W1:Y:S01]  /*5770*/  SYNCS.PHASECHK.TRANS64.TRYWAIT P0, [R6+URZ], R5 ;  /* 0x00000005060075a7 */ /* 0x000e62000800017f */
[----:B------:R-:W-:-:S05]  /*5780*/  VIADD R0, R0, 0x1 ;  /* 0x0000000100007836 */ /* 0x000fca0000000000 */
[----:B------:R-:W-:-:S04]  /*5790*/  ISETP.NE.AND P1, PT, R0, 0x8, PT ;  /* 0x000000080000780c */ /* 0x000fc80003f25270 */
[----:B------:R-:W-:Y:S02]  /*57a0*/  SEL R2, RZ, 0x1, P1 ;  /* 0x00000001ff027807 */ /* 0x000fe40000800000 */
[----:B------:R-:W-:Y:S02]  /*57b0*/  SEL R0, R0, RZ, P1 ;  /* 0x000000ff00007207 */ /* 0x000fe40000800000 */
[----:B------:R-:W-:Y:S01]  /*57c0*/  LOP3.LUT R2, R7, R2, RZ, 0x3c, !PT ;  /* 0x0000000207027212 */ /* 0x000fe200078e3cff */
[----:B-1----:R-:W-:Y:S06]  /*57d0*/  @!P0 BRA `(.L_x_91) ;  /* 0x0000000400148947 */ /* 0x002fec0003800000 */
.L_x_106:
[----:B------:R-:W-:Y:S01]  /*57e0*/  IMAD R3, R0, 0x8, R3 ;  /* 0x0000000800037824 */ /* 0x000fe200078e0203 */
[----:B------:R-:W-:-:S07]  /*57f0*/  SHF.L.U32 R0, R2, 0x1f, RZ ;  /* 0x0000001f02007819 */ /* 0x000fce00000006ff */
.L_x_92:
[----:B--2---:R2:W3:Y:S02]  /*5800*/  SYNCS.PHASECHK.TRANS64.TRYWAIT P0, [R3+URZ], R0 ;  /* 0x00000000030075a7 */ /* 0x0044e4000800017f */
[----:B---3--:R-:W-:Y:S05]  /*5810*/  @!P0 NANOSLEEP.SYNCS 0x989680 ;  /* 0x009896800000895d */ /* 0x008fea0003900000 */
[----:B------:R-:W3:Y:S02]  /*5820*/  @!P0 SYNCS.PHASECHK.TRANS64 P0, [R3+URZ], R0 ;  /* 0x00000000030085a7 */ /* 0x000ee4000800007f */
[----:B---3--:R-:W-:Y:S05]  /*5830*/  @!P0 BRA `(.L_x_92) ;  /* 0xfffffffc00f08947 */ /* 0x008fea000383ffff */
.L_x_83:
[----:B------:R-:W-:Y:S05]  /*5840*/  BSYNC B0 ;  /* 0x0000000000007941 */ /* 0x000fea0003800000 */
.L_x_82:
[----:B------:R-:W-:Y:S05]  /*5850*/  EXIT ;  /* 0x000000000000794d */ /* 0x000fea0003800000 */
.L_x_22:
[----:B---3--:R3:W4:Y:S02]  /*5860*/  SYNCS.PHASECHK.TRANS64.TRYWAIT P1, [R3+URZ], R0 ;  /* 0x00000000030075a7 */ /* 0x008724000802017f */
[----:B----4-:R-:W-:Y:S05]  /*5870*/  @!P1 NANOSLEEP.SYNCS 0x989680 ;  /* 0x009896800000995d */ /* 0x010fea0003900000 */
[----:B------:R-:W4:Y:S02]  /*5880*/  @!P1 SYNCS.PHASECHK.TRANS64 P1, [R3+URZ], R0 ;  /* 0x00000000030095a7 */ /* 0x000f24000802007f */
[----:B----4-:R-:W-:Y:S05]  /*5890*/  @!P1 BRA `(.L_x_22) ;  /* 0xfffffffc00f09947 */ /* 0x010fea000383ffff */
[----:B------:R-:W-:Y:S05]  /*58a0*/  BRA `(.L_x_21) ;  /* 0xffffffbc00507947 */ /* 0x000fea000383ffff */
.L_x_27:
[----:B-1----:R1:W2:Y:S02]  /*58b0*/  SYNCS.PHASECHK.TRANS64.TRYWAIT P1, [R5+URZ], R4 ;  /* 0x00000004050075a7 */ /* 0x0022a4000802017f */
[----:B--2---:R-:W-:Y:S05]  /*58c0*/  @!P1 NANOSLEEP.SYNCS 0x989680 ;  /* 0x009896800000995d */ /* 0x004fea0003900000 */
[----:B------:R-:W2:Y:S02]  /*58d0*/  @!P1 SYNCS.PHASECHK.TRANS64 P1, [R5+URZ], R4 ;  /* 0x00000004050095a7 */ /* 0x000ea4000802007f */
[----:B--2---:R-:W-:Y:S05]  /*58e0*/  @!P1 BRA `(.L_x_27) ;  /* 0xfffffffc00f09947 */ /* 0x004fea000383ffff */
[----:B------:R-:W-:Y:S05]  /*58f0*/  BRA `(.L_x_26) ;  /* 0xffffffc000a07947 */ /* 0x000fea000383ffff */
.L_x_70:
[----:B------:R-:W-:Y:S01]  /*5900*/  BSSY B1, `(.L_x_93) ;  /* 0x0000006000017945 */ /* 0x000fe20003800000 */
[----:B------:R-:W-:-:S07]  /*5910*/  IMAD.MOV.U32 R15, RZ, RZ, -0x1 ;  /* 0xffffffffff0f7424 */ /* 0x000fce00078e00ff */
[----:B------:R-:W-:Y:S05]  /*5920*/  WARPSYNC.COLLECTIVE R15, `(.L_x_94) ;  /* 0x000000000f0c7348 */ /* 0x000fea0003c00000 */
[----:B------:R-:W-:Y:S02]  /*5930*/  ELECT P6, UR62, PT ;  /* 0x00000000003e782f */ /* 0x000fe400038c0000 */
[----:B------:R-:W-:Y:S01]  /*5940*/  MOV R14, UR62 ;  /* 0x0000003e000e7c02 */ /* 0x000fe20008000f00 */
[----:B------:R-:W-:Y:S10]  /*5950*/  ENDCOLLECTIVE ;  /* 0x000000000000791b */ /* 0x000ff40003800000 */
.L_x_94:
[----:B------:R-:W-:Y:S05]  /*5960*/  BSYNC B1 ;  /* 0x0000000000017941 */ /* 0x000fea0003800000 */
.L_x_93:
[----:B------:R-:W-:Y:S05]  /*5970*/  BRA `(.L_x_95) ;  /* 0xffffffec00747947 */ /* 0x000fea000383ffff */
.L_x_73:
[----:B-1----:R1:W2:Y:S02]  /*5980*/  SYNCS.PHASECHK.TRANS64.TRYWAIT P0, [R15+URZ+0x40], R4 ;  /* 0x000040040f0075a7 */ /* 0x0022a4000800017f */
[----:B--2---:R-:W-:Y:S05]  /*5990*/  @!P0 NANOSLEEP.SYNCS 0x989680 ;  /* 0x009896800000895d */ /* 0x004fea0003900000 */
[----:B------:R-:W2:Y:S02]  /*59a0*/  @!P0 SYNCS.PHASECHK.TRANS64 P0, [R15+URZ+0x40], R4 ;  /* 0x000040040f0085a7 */ /* 0x000ea4000800007f */
[----:B--2---:R-:W-:Y:S05]  /*59b0*/  @!P0 BRA `(.L_x_73) ;  /* 0xfffffffc00f08947 */ /* 0x004fea000383ffff */
[----:B------:R-:W-:Y:S05]  /*59c0*/  BRA `(.L_x_96) ;  /* 0xffffffec00b07947 */ /* 0x000fea000383ffff */
.L_x_81:
[----:B------:R-:W-:Y:S01]  /*59d0*/  BSSY B0, `(.L_x_97) ;  /* 0x0000006000007945 */ /* 0x000fe20003800000 */
[----:B------:R-:W-:-:S07]  /*59e0*/  IMAD.MOV.U32 R15, RZ, RZ, -0x1 ;  /* 0xffffffffff0f7424 */ /* 0x000fce00078e00ff */
[----:B0-----:R-:W-:Y:S05]  /*59f0*/  WARPSYNC.COLLECTIVE R15, `(.L_x_98) ;  /* 0x000000000f0c7348 */ /* 0x001fea0003c00000 */
[----:B------:R-:W-:Y:S02]  /*5a00*/  ELECT P6, UR62, PT ;  /* 0x00000000003e782f */ /* 0x000fe400038c0000 */
[----:B------:R-:W-:Y:S01]  /*5a10*/  MOV R14, UR62 ;  /* 0x0000003e000e7c02 */ /* 0x000fe20008000f00 */
[----:B0-----:R-:W-:Y:S10]  /*5a20*/  ENDCOLLECTIVE ;  /* 0x000000000000791b */ /* 0x001ff40003800000 */
.L_x_98:
[----:B------:R-:W-:Y:S05]  /*5a30*/  BSYNC B0 ;  /* 0x0000000000007941 */ /* 0x000fea0003800000 */
.L_x_97:
[----:B------:R-:W-:Y:S05]  /*5a40*/  BRA `(.L_x_99) ;  /* 0xfffffff800407947 */ /* 0x000fea000383ffff */
.L_x_85:
[----:B0-----:R0:W1:Y:S02]  /*5a50*/  SYNCS.PHASECHK.TRANS64.TRYWAIT P0, [R7+URZ], R2 ;  /* 0x00000002070075a7 */ /* 0x001064000800017f */
[----:B-1----:R-:W-:Y:S05]  /*5a60*/  @!P0 NANOSLEEP.SYNCS 0x989680 ;  /* 0x009896800000895d */ /* 0x002fea0003900000 */
[----:B------:R-:W1:Y:S02]  /*5a70*/  @!P0 SYNCS.PHASECHK.TRANS64 P0, [R7+URZ], R2 ;  /* 0x00000002070085a7 */ /* 0x000e64000800007f */
[----:B-1----:R-:W-:Y:S05]  /*5a80*/  @!P0 BRA `(.L_x_85) ;  /* 0xfffffffc00f08947 */ /* 0x002fea000383ffff */
[----:B------:R-:W-:Y:S05]  /*5a90*/  BRA `(.L_x_100) ;  /* 0xfffffff800807947 */ /* 0x000fea000383ffff */
.L_x_86:
[----:B0-----:R0:W1:Y:S02]  /*5aa0*/  SYNCS.PHASECHK.TRANS64.TRYWAIT P0, [R9+URZ], R4 ;  /* 0x00000004090075a7 */ /* 0x001064000800017f */
[----:B-1----:R-:W-:Y:S05]  /*5ab0*/  @!P0 NANOSLEEP.SYNCS 0x989680 ;  /* 0x009896800000895d */ /* 0x002fea0003900000 */
[----:B------:R-:W1:Y:S02]  /*5ac0*/  @!P0 SYNCS.PHASECHK.TRANS64 P0, [R9+URZ], R4 ;  /* 0x00000004090085a7 */ /* 0x000e64000800007f */
[----:B-1----:R-:W-:Y:S05]  /*5ad0*/  @!P0 BRA `(.L_x_86) ;  /* 0xfffffffc00f08947 */ /* 0x002fea000383ffff */
[----:B------:R-:W-:Y:S05]  /*5ae0*/  BRA `(.L_x_101) ;  /* 0xfffffff800907947 */ /* 0x000fea000383ffff */
.L_x_87:
[----:B0-----:R0:W1:Y:S02]  /*5af0*/  SYNCS.PHASECHK.TRANS64.TRYWAIT P0, [R6+URZ], R5 ;  /* 0x00000005060075a7 */ /* 0x001064000800017f */
[----:B-1----:R-:W-:Y:S05]  /*5b00*/  @!P0 NANOSLEEP.SYNCS 0x989680 ;  /* 0x009896800000895d */ /* 0x002fea0003900000 */
[----:B------:R-:W1:Y:S02]  /*5b10*/  @!P0 SYNCS.PHASECHK.TRANS64 P0, [R6+URZ], R5 ;  /* 0x00000005060085a7 */ /* 0x000e64000800007f */
[----:B-1----:R-:W-:Y:S05]  /*5b20*/  @!P0 BRA `(.L_x_87) ;  /* 0xfffffffc00f08947 */ /* 0x002fea000383ffff */
[----:B------:R-:W-:Y:S05]  /*5b30*/  BRA `(.L_x_102) ;  /* 0xfffffff800a07947 */ /* 0x000fea000383ffff */
.L_x_88:
[----:B0-----:R0:W1:Y:S02]  /*5b40*/  SYNCS.PHASECHK.TRANS64.TRYWAIT P0, [R9+URZ], R4 ;  /* 0x00000004090075a7 */ /* 0x001064000800017f */
[----:B-1----:R-:W-:Y:S05]  /*5b50*/  @!P0 NANOSLEEP.SYNCS 0x989680 ;  /* 0x009896800000895d */ /* 0x002fea0003900000 */
[----:B------:R-:W1:Y:S02]  /*5b60*/  @!P0 SYNCS.PHASECHK.TRANS64 P0, [R9+URZ], R4 ;  /* 0x00000004090085a7 */ /* 0x000e64000800007f */
[----:B-1----:R-:W-:Y:S05]  /*5b70*/  @!P0 BRA `(.L_x_88) ;  /* 0xfffffffc00f08947 */ /* 0x002fea000383ffff */
[----:B------:R-:W-:Y:S05]  /*5b80*/  BRA `(.L_x_103) ;  /* 0xfffffff800b07947 */ /* 0x000fea000383ffff */
.L_x_89:
[----:B0-----:R0:W1:Y:S02]  /*5b90*/  SYNCS.PHASECHK.TRANS64.TRYWAIT P0, [R6+URZ], R5 ;  /* 0x00000005060075a7 */ /* 0x001064000800017f */
[----:B-1----:R-:W-:Y:S05]  /*5ba0*/  @!P0 NANOSLEEP.SYNCS 0x989680 ;  /* 0x009896800000895d */ /* 0x002fea0003900000 */
[----:B------:R-:W1:Y:S02]  /*5bb0*/  @!P0 SYNCS.PHASECHK.TRANS64 P0, [R6+URZ], R5 ;  /* 0x00000005060085a7 */ /* 0x000e64000800007f */
[----:B-1----:R-:W-:Y:S05]  /*5bc0*/  @!P0 BRA `(.L_x_89) ;  /* 0xfffffffc00f08947 */ /* 0x002fea000383ffff */
[----:B------:R-:W-:Y:S05]  /*5bd0*/  BRA `(.L_x_104) ;  /* 0xfffffff800c07947 */ /* 0x000fea000383ffff */
.L_x_90:
[----:B0-----:R0:W1:Y:S02]  /*5be0*/  SYNCS.PHASECHK.TRANS64.TRYWAIT P0, [R9+URZ], R4 ;  /* 0x00000004090075a7 */ /* 0x001064000800017f */
[----:B-1----:R-:W-:Y:S05]  /*5bf0*/  @!P0 NANOSLEEP.SYNCS 0x989680 ;  /* 0x009896800000895d */ /* 0x002fea0003900000 */
[----:B------:R-:W1:Y:S02]  /*5c00*/  @!P0 SYNCS.PHASECHK.TRANS64 P0, [R9+URZ], R4 ;  /* 0x00000004090085a7 */ /* 0x000e64000800007f */
[----:B-1----:R-:W-:Y:S05]  /*5c10*/  @!P0 BRA `(.L_x_90) ;  /* 0xfffffffc00f08947 */ /* 0x002fea000383ffff */
[----:B------:R-:W-:Y:S05]  /*5c20*/  BRA `(.L_x_105) ;  /* 0xfffffff800d07947 */ /* 0x000fea000383ffff */
.L_x_91:
[----:B-1----:R1:W2:Y:S02]  /*5c30*/  SYNCS.PHASECHK.TRANS64.TRYWAIT P0, [R6+URZ], R5 ;  /* 0x00000005060075a7 */ /* 0x0022a4000800017f */
[----:B--2---:R-:W-:Y:S05]  /*5c40*/  @!P0 NANOSLEEP.SYNCS 0x989680 ;  /* 0x009896800000895d */ /* 0x004fea0003900000 */
[----:B------:R-:W2:Y:S02]  /*5c50*/  @!P0 SYNCS.PHASECHK.TRANS64 P0, [R6+URZ], R5 ;  /* 0x00000005060085a7 */ /* 0x000ea4000800007f */
[----:B--2---:R-:W-:Y:S05]  /*5c60*/  @!P0 BRA `(.L_x_91) ;  /* 0xfffffffc00f08947 */ /* 0x004fea000383ffff */
[----:B------:R-:W-:Y:S05]  /*5c70*/  BRA `(.L_x_106) ;  /* 0xfffffff800d87947 */ /* 0x000fea000383ffff */
.L_x_107:
[----:B------:R-:W-:-:S00]  /*5c80*/  BRA `(.L_x_107) ;  /* 0xfffffffc00fc7947 */ /* 0x000fc0000383ffff */
[----:B------:R-:W-:-:S00]  /*5c90*/  NOP ;  /* 0x0000000000007918 */ /* 0x000fc00000000000 */
        /* <DEDUP_REMOVED lines=14> */
.L_x_108:


//--------------------- .nv.global.init           --------------------------
	.section	.nv.global.init,"aw",@progbits
.nv.global.init:
	.type		$str$22,@object
	.size		$str$22,($str$23 - $str$22)
$str$22:
        /*0000*/ 	.byte	0x6b, 0x5f, 0x74, 0x69, 0x6c, 0x65, 0x5f, 0x63, 0x6f, 0x75, 0x6e, 0x74, 0x20, 0x3e, 0x3d, 0x20
        /*0010*/ 	.byte	0x31, 0x00
	.type		$str$23,@object
	.size		$str$23,(__unnamed_1 - $str$23)
$str$23:
        /*0012*/ 	.byte	0x2f, 0x74, 0x6d, 0x70, 0x2f, 0x63, 0x75, 0x74, 0x6c, 0x61, 0x73, 0x73, 0x5f, 0x73, 0x77, 0x65
        /*0022*/ 	.byte	0x65, 0x70, 0x5f, 0x73, 0x72, 0x63, 0x2f, 0x69, 0x6e, 0x63, 0x6c, 0x75, 0x64, 0x65, 0x2f, 0x63
        /*0032*/ 	.byte	0x75, 0x74, 0x6c, 0x61, 0x73, 0x73, 0x2f, 0x67, 0x65, 0x6d, 0x6d, 0x2f, 0x63, 0x6f, 0x6c, 0x6c
        /*0042*/ 	.byte	0x65, 0x63, 0x74, 0x69, 0x76, 0x65, 0x2f, 0x73, 0x6d, 0x39, 0x30, 0x5f, 0x6d, 0x6d, 0x61, 0x5f
        /*0052*/ 	.byte	0x74, 0x6d, 0x61, 0x5f, 0x67, 0x6d, 0x6d, 0x61, 0x5f, 0x73, 0x73, 0x5f, 0x77, 0x61, 0x72, 0x70
        /*0062*/ 	.byte	0x73, 0x70, 0x65, 0x63, 0x69, 0x61, 0x6c, 0x69, 0x7a, 0x65, 0x64, 0x2e, 0x68, 0x70, 0x70, 0x00
	.type		__unnamed_1,@object
	.size		__unnamed_1,(.L_0 - __unnamed_1)
__unnamed_1:
        /*0072*/ 	.byte	0x76, 0x6f, 0x69, 0x64, 0x20, 0x63, 0x75, 0x74, 0x6c, 0x61, 0x73, 0x73, 0x3a, 0x3a, 0x67, 0x65
        /* <DEDUP_REMOVED lines=180> */
        /*0bc2*/ 	.byte	0x3a, 0x3a, 0x69, 0x64, 0x65, 0x6e, 0x74, 0x69, 0x74, 0x79, 0x5d, 0x00
.L_0:


//--------------------- .nv.shared._ZN7cutlass13device_kernelINS_4gemm6kernel13GemmUniversalIN4cute5tupleIJiiiiEEENS1_10collective13CollectiveMmaINS1_34MainloopSm90TmaGmmaWarpSpecializedILi8ENS5_IJNS4_1CILi2EEENSA_ILi1EEESC_EEENS1_35KernelTmaWarpSpecializedCooperativeEEENS5_IJNSA_ILi192EEENSA_ILi16EEENSA_ILi64EEEEEENS_10bfloat16_tENS5_IJlSC_lEEESK_SL_NS4_8TiledMMAINS4_8MMA_AtomIJNS4_4SM904GMMA27MMA_64x16x16_F32BF16BF16_SSILNSP_5MajorE0ELSR_0ELNSP_7ScaleInE1ELSS_1EEEEEENS4_6LayoutISD_NS5_IJSC_NSA_ILi0EEESW_EEEEENS5_IJNS4_10UnderscoreESZ_SZ_EEEEENS4_13SM90_TMA_LOADENS4_14ComposedLayoutINS4_7SwizzleILi3ELi4ELi3EEENS4_18smem_ptr_flag_bitsILi16EEENSV_INS5_IJNSA_ILi8EEESI_EEENS5_IJSI_SC_EEEEEEEvNS4_8identityENS4_23SM90_TMA_LOAD_MULTICASTES1C_vS1D_EENS_8epilogue10collective6detail29Sm90TmaWarpSpecializedAdapterINS1H_15DefaultEpilogueISK_SL_SL_NS1G_6thread17LinearCombinationISK_Li1EffLNS1L_9ScaleType4KindE0ELNS_15FloatRoundStyleE2ESK_EENS1_15EpilogueDefaultEEEEEvvEEEEvNT_6ParamsE --------------------------
	.section	.nv.shared._ZN7cutlass13device_kernelINS_4gemm6kernel13GemmUniversalIN4cute5tupleIJiiiiEEENS1_10collective13CollectiveMmaINS1_34MainloopSm90TmaGmmaWarpSpecializedILi8ENS5_IJNS4_1CILi2EEENSA_ILi1EEESC_EEENS1_35KernelTmaWarpSpecializedCooperativeEEENS5_IJNSA_ILi192EEENSA_ILi16EEENSA_ILi64EEEEEENS_10bfloat16_tENS5_IJlSC_lEEESK_SL_NS4_8TiledMMAINS4_8MMA_AtomIJNS4_4SM904GMMA27MMA_64x16x16_F32BF16BF16_SSILNSP_5MajorE0ELSR_0ELNSP_7ScaleInE1ELSS_1EEEEEENS4_6LayoutISD_NS5_IJSC_NSA_ILi0EEESW_EEEEENS5_IJNS4_10UnderscoreESZ_SZ_EEEEENS4_13SM90_TMA_LOADENS4_14ComposedLayoutINS4_7SwizzleILi3ELi4ELi3EEENS4_18smem_ptr_flag_bitsILi16EEENSV_INS5_IJNSA_ILi8EEESI_EEENS5_IJSI_SC_EEEEEEEvNS4_8identityENS4_23SM90_TMA_LOAD_MULTICASTES1C_vS1D_EENS_8epilogue10collective6detail29Sm90TmaWarpSpecializedAdapterINS1H_15DefaultEpilogueISK_SL_SL_NS1G_6thread17LinearCombinationISK_Li1EffLNS1L_9ScaleType4KindE0ELNS_15FloatRoundStyleE2ESK_EENS1_15EpilogueDefaultEEEEEvvEEEEvNT_6ParamsE,"aw",@nobits
	.sectionflags	@""
	.align	16
	.zero		1024


//--------------------- .nv.shared.reserved.0     --------------------------
	.section	.nv.shared.reserved.0,"aw",@nobits
	.weak		__nv_reservedSMEM_offset_0_alias
	.size		__nv_reservedSMEM_offset_0_alias, 0, 0
	.other		__nv_reservedSMEM_offset_0_alias,@"STO_CUDA_RESERVED_SHARED STV_DEFAULT"
__nv_reservedSMEM_offset_0_alias:
	.zero		0


//--------------------- .nv.global                --------------------------
	.section	.nv.global,"aw",@nobits
.nv.global:
	.type		_ZN39_INTERNAL_5e073690_4_k_cu_96020e2d_83594cute1_E,@object
	.size		_ZN39_INTERNAL_5e073690_4_k_cu_96020e2d_83594cute1_E,(_ZN39_INTERNAL_5e073690_4_k_cu_96020e2d_83594cuda3std3__45__cpo6cbeginE - _ZN39_INTERNAL_5e073690_4_k_cu_96020e2d_83594cute1_E)
_ZN39_INTERNAL_5e073690_4_k_cu_96020e2d_83594cute1_E:
	.zero		1
	.type		_ZN39_INTERNAL_5e073690_4_k_cu_96020e2d_83594cuda3std3__45__cpo6cbeginE,@object
	.size		_ZN39_INTERNAL_5e073690_4_k_cu_96020e2d_83594cuda3std3__45__cpo6cbeginE,(_ZN39_INTERNAL_5e073690_4_k_cu_96020e2d_83594cuda3std3__48in_placeE - _ZN39_INTERNAL_5e073690_4_k_cu_96020e2d_83594cuda3std3__45__cpo6cbeginE)
_ZN39_INTERNAL_5e073690_4_k_cu_96020e2d_83594cuda3std3__45__cpo6cbeginE:
	.zero		1
	.type		_ZN39_INTERNAL_5e073690_4_k_cu_96020e2d_83594cuda3std3__48in_placeE,@object
	.size		_ZN39_INTERNAL_5e073690_4_k_cu_96020e2d_83594cuda3std3__48in_placeE,(_ZN39_INTERNAL_5e073690_4_k_cu_96020e2d_83594cuda3std6ranges3__45__cpo9iter_moveE - _ZN39_INTERNAL_5e073690_4_k_cu_96020e2d_83594cuda3std3__48in_placeE)
_ZN39_INTERNAL_5e073690_4_k_cu_96020e2d_83594cuda3std3__48in_placeE:
	.zero		1
	.type		_ZN39_INTERNAL_5e073690_4_k_cu_96020e2d_83594cuda3std6ranges3__45__cpo9iter_moveE,@object
	.size		_ZN39_INTERNAL_5e073690_4_k_cu_96020e2d_83594cuda3std6ranges3__45__cpo9iter_moveE,(_ZN39_INTERNAL_5e073690_4_k_cu_96020e2d_83594cuda3std3__45__cpo5beginE - _ZN39_INTERNAL_5e073690_4_k_cu_96020e2d_83594cuda3std6ranges3__45__cpo9iter_moveE)
_ZN39_INTERNAL_5e073690_4_k_cu_96020e2d_83594cuda3std6ranges3__45__cpo9iter_moveE:
	.zero		1
	.type		_ZN39_INTERNAL_5e073690_4_k_cu_96020e2d_83594cuda3std3__45__cpo5beginE,@object
	.size		_ZN39_INTERNAL_5e073690_4_k_cu_96020e2d_83594cuda3std3__45__cpo5beginE,(_ZN39_INTERNAL_5e073690_4_k_cu_96020e2d_83594cuda3std3__441_GLOBAL__N__5e073690_4_k_cu_96020e2d_83596ignoreE - _ZN39_INTERNAL_5e073690_4_k_cu_96020e2d_83594cuda3std3__45__cpo5beginE)
_ZN39_INTERNAL_5e073690_4_k_cu_96020e2d_83594cuda3std3__45__cpo5beginE:
	.zero		1
	.type		_ZN39_INTERNAL_5e073690_4_k_cu_96020e2d_83594cuda3std3__441_GLOBAL__N__5e073690_4_k_cu_96020e2d_83596ignoreE,@object
	.size		_ZN39_INTERNAL_5e073690_4_k_cu_96020e2d_83594cuda3std3__441_GLOBAL__N__5e073690_4_k_cu_96020e2d_83596ignoreE,(_ZN39_INTERNAL_5e073690_4_k_cu_96020e2d_83594cute7productE - _ZN39_INTERNAL_5e073690_4_k_cu_96020e2d_83594cuda3std3__441_GLOBAL__N__5e073690_4_k_cu_96020e2d_83596ignoreE)
_ZN39_INTERNAL_5e073690_4_k_cu_96020e2d_83594cuda3std3__441_GLOBAL__N__5e073690_4_k_cu_96020e2d_83596ignoreE:
	.zero		1
	.type		_ZN39_INTERNAL_5e073690_4_k_cu_96020e2d_83594cute7productE,@object
	.size		_ZN39_INTERNAL_5e073690_4_k_cu_96020e2d_83594cute7productE,(_ZN39_INTERNAL_5e073690_4_k_cu_96020e2d_83594cuda3std3__45__cpo3endE - _ZN39_INTERNAL_5e073690_4_k_cu_96020e2d_83594cute7productE)
_ZN39_INTERNAL_5e073690_4_k_cu_96020e2d_83594cute7productE:
	.zero		1
	.type		_ZN39_INTERNAL_5e073690_4_k_cu_96020e2d_83594cuda3std3__45__cpo3endE,@object
	.size		_ZN39_INTERNAL_5e073690_4_k_cu_96020e2d_83594cuda3std3__45__cpo3endE,(_ZN39_INTERNAL_5e073690_4_k_cu_96020e2d_83594cuda3std3__419piecewise_constructE - _ZN39_INTERNAL_5e073690_4_k_cu_96020e2d_83594cuda3std3__45__cpo3endE)
_ZN39_INTERNAL_5e073690_4_k_cu_96020e2d_83594cuda3std3__45__cpo3endE:
	.zero		1
	.type		_ZN39_INTERNAL_5e073690_4_k_cu_96020e2d_83594cuda3std3__419piecewise_constructE,@object
	.size		_ZN39_INTERNAL_5e073690_4_k_cu_96020e2d_83594cuda3std3__419piecewise_constructE,(_ZN39_INTERNAL_5e073690_4_k_cu_96020e2d_83594cuda3std3__45__cpo4cendE - _ZN39_INTERNAL_5e073690_4_k_cu_96020e2d_83594cuda3std3__419piecewise_constructE)
_ZN39_INTERNAL_5e073690_4_k_cu_96020e2d_83594cuda3std3__419piecewise_constructE:
	.zero		1
	.type		_ZN39_INTERNAL_5e073690_4_k_cu_96020e2d_83594cuda3std3__45__cpo4cendE,@object
	.size		_ZN39_INTERNAL_5e073690_4_k_cu_96020e2d_83594cuda3std3__45__cpo4cendE,(_ZN39_INTERNAL_5e073690_4_k_cu_96020e2d_83594cuda3std6ranges3__45__cpo4swapE - _ZN39_INTERNAL_5e073690_4_k_cu_96020e2d_83594cuda3std3__45__cpo4cendE)
_ZN39_INTERNAL_5e073690_4_k_cu_96020e2d_83594cuda3std3__45__cpo4cendE:
	.zero		1
	.type		_ZN39_INTERNAL_5e073690_4_k_cu_96020e2d_83594cuda3std6ranges3__45__cpo4swapE,@object
	.size		_ZN39_INTERNAL_5e073690_4_k_cu_96020e2d_83594cuda3std6ranges3__45__cpo4swapE,(.L_8 - _ZN39_INTERNAL_5e073690_4_k_cu_96020e2d_83594cuda3std6ranges3__45__cpo4swapE)
_ZN39_INTERNAL_5e073690_4_k_cu_96020e2d_83594cuda3std6ranges3__45__cpo4swapE:
	.zero		1
.L_8:


//--------------------- .nv.constant0._ZN7cutlass13device_kernelINS_4gemm6kernel13GemmUniversalIN4cute5tupleIJiiiiEEENS1_10collective13CollectiveMmaINS1_34MainloopSm90TmaGmmaWarpSpecializedILi8ENS5_IJNS4_1CILi2EEENSA_ILi1EEESC_EEENS1_35KernelTmaWarpSpecializedCooperativeEEENS5_IJNSA_ILi192EEENSA_ILi16EEENSA_ILi64EEEEEENS_10bfloat16_tENS5_IJlSC_lEEESK_SL_NS4_8TiledMMAINS4_8MMA_AtomIJNS4_4SM904GMMA27MMA_64x16x16_F32BF16BF16_SSILNSP_5MajorE0ELSR_0ELNSP_7ScaleInE1ELSS_1EEEEEENS4_6LayoutISD_NS5_IJSC_NSA_ILi0EEESW_EEEEENS5_IJNS4_10UnderscoreESZ_SZ_EEEEENS4_13SM90_TMA_LOADENS4_14ComposedLayoutINS4_7SwizzleILi3ELi4ELi3EEENS4_18smem_ptr_flag_bitsILi16EEENSV_INS5_IJNSA_ILi8EEESI_EEENS5_IJSI_SC_EEEEEEEvNS4_8identityENS4_23SM90_TMA_LOAD_MULTICASTES1C_vS1D_EENS_8epilogue10collective6detail29Sm90TmaWarpSpecializedAdapterINS1H_15DefaultEpilogueISK_SL_SL_NS1G_6thread17LinearCombinationISK_Li1EffLNS1L_9ScaleType4KindE0ELNS_15FloatRoundStyleE2ESK_EENS1_15EpilogueDefaultEEEEEvvEEEEvNT_6ParamsE --------------------------
	.section	.nv.constant0._ZN7cutlass13device_kernelINS_4gemm6kernel13GemmUniversalIN4cute5tupleIJiiiiEEENS1_10collective13CollectiveMmaINS1_34MainloopSm90TmaGmmaWarpSpecializedILi8ENS5_IJNS4_1CILi2EEENSA_ILi1EEESC_EEENS1_35KernelTmaWarpSpecializedCooperativeEEENS5_IJNSA_ILi192EEENSA_ILi16EEENSA_ILi64EEEEEENS_10bfloat16_tENS5_IJlSC_lEEESK_SL_NS4_8TiledMMAINS4_8MMA_AtomIJNS4_4SM904GMMA27MMA_64x16x16_F32BF16BF16_SSILNSP_5MajorE0ELSR_0ELNSP_7ScaleInE1ELSS_1EEEEEENS4_6LayoutISD_NS5_IJSC_NSA_ILi0EEESW_EEEEENS5_IJNS4_10UnderscoreESZ_SZ_EEEEENS4_13SM90_TMA_LOADENS4_14ComposedLayoutINS4_7SwizzleILi3ELi4ELi3EEENS4_18smem_ptr_flag_bitsILi16EEENSV_INS5_IJNSA_ILi8EEESI_EEENS5_IJSI_SC_EEEEEEEvNS4_8identityENS4_23SM90_TMA_LOAD_MULTICASTES1C_vS1D_EENS_8epilogue10collective6detail29Sm90TmaWarpSpecializedAdapterINS1H_15DefaultEpilogueISK_SL_SL_NS1G_6thread17LinearCombinationISK_Li1EffLNS1L_9ScaleType4KindE0ELNS_15FloatRoundStyleE2ESK_EENS1_15EpilogueDefaultEEEEEvvEEEEvNT_6ParamsE,"a",@progbits
	.sectionflags	@""
	.align	4
.nv.constant0._ZN7cutlass13device_kernelINS_4gemm6kernel13GemmUniversalIN4cute5tupleIJiiiiEEENS1_10collective13CollectiveMmaINS1_34MainloopSm90TmaGmmaWarpSpecializedILi8ENS5_IJNS4_1CILi2EEENSA_ILi1EEESC_EEENS1_35KernelTmaWarpSpecializedCooperativeEEENS5_IJNSA_ILi192EEENSA_ILi16EEENSA_ILi64EEEEEENS_10bfloat16_tENS5_IJlSC_lEEESK_SL_NS4_8TiledMMAINS4_8MMA_AtomIJNS4_4SM904GMMA27MMA_64x16x16_F32BF16BF16_SSILNSP_5MajorE0ELSR_0ELNSP_7ScaleInE1ELSS_1EEEEEENS4_6LayoutISD_NS5_IJSC_NSA_ILi0EEESW_EEEEENS5_IJNS4_10UnderscoreESZ_SZ_EEEEENS4_13SM90_TMA_LOADENS4_14ComposedLayoutINS4_7SwizzleILi3ELi4ELi3EEENS4_18smem_ptr_flag_bitsILi16EEENSV_INS5_IJNSA_ILi8EEESI_EEENS5_IJSI_SC_EEEEEEEvNS4_8identityENS4_23SM90_TMA_LOAD_MULTICASTES1C_vS1D_EENS_8epilogue10collective6detail29Sm90TmaWarpSpecializedAdapterINS1H_15DefaultEpilogueISK_SL_SL_NS1G_6thread17LinearCombinationISK_Li1EffLNS1L_9ScaleType4KindE0ELNS_15FloatRoundStyleE2ESK_EENS1_15EpilogueDefaultEEEEEvvEEEEvNT_6ParamsE:
	.zero		1664


//--------------------- SYMBOLS --------------------------

	.type		.nv.reservedSmem.offset0,@object
	.size		.nv.reservedSmem.offset0,0x4
	.type		__assertfail,@function
